	.target	sm_100a

	.elftype	@"ET_EXEC"


//--------------------- .note.nv.tkinfo           --------------------------
	.section	.note.nv.tkinfo,"",@"SHT_NOTE"
	.sectionflags	@"SHF_NOTE_NV_TKINFO"
	.tkinfo
        /*0018*/ 	.word	0x00000002
        /*0030*/ 	.string	""
        /*0030*/ 	.string	"ptxas"
        /*0030*/ 	.string	"Cuda compilation tools, release 13.0, V13.0.88"
        /*0030*/ 	.string	"Build cuda_13.0.r13.0/compiler.36424714_0"
        /*0030*/ 	.string	"-arch sm_100a -m 64 "



//--------------------- .note.nv.cuinfo           --------------------------
	.section	.note.nv.cuinfo,"",@"SHT_NOTE"
	.sectionflags	@"SHF_NOTE_NV_CUINFO"
        /*0018*/ 	.short	0x0002
        /*001a*/ 	.short	0x0064
        /*001c*/ 	.short	0x0082
	.zero		2


//--------------------- .nv.info                  --------------------------
	.section	.nv.info,"",@"SHT_CUDA_INFO"
	.align	4


	//----- nvinfo : EIATTR_REGCOUNT
	.align		4
        /*0000*/ 	.byte	0x04, 0x2f
        /*0002*/ 	.short	(.L_19 - .L_18)
	.align		4
.L_18:
        /*0004*/ 	.word	index@(_ZN7cutlass13device_kernelINS_4gemm6kernel13GemmUniversalIN4cute5tupleIJiiiiEEENS1_10collective13CollectiveMmaINS1_35MainloopSm100TmaUmmaWarpSpecializedILi8ELi2ELi4ENS5_IJNS4_1CILi1EEESB_SB_EEEEENS5_IJNSA_ILi64EEENSA_ILi128EEESF_EEENS_12float_e5m2_tENS5_IJSB_llEEESH_SI_NS4_8TiledMMAINS4_8MMA_AtomIJNS4_10MMA_TraitsINS4_19SM100_MMA_F8F6F4_SSEJSH_SH_fSE_SF_NS4_17integral_constantINS4_4UMMA5MajorELSP_1EEESQ_NSN_INSO_7ScaleInELSR_0EEESS_EEEEEENS4_6LayoutISC_NS5_IJNSA_ILi0EEESW_SW_EEEEENS5_IJNS4_10UnderscoreESZ_SZ_EEEEENS4_13SM90_TMA_LOADENS4_14ComposedLayoutINS4_7SwizzleILi2ELi4ELi3EEENS4_18smem_ptr_flag_bitsILi8EEENSV_INS5_IJSE_NSA_ILi8EEEEEENS5_IJSB_SE_EEEEEEEvNS4_8identityES12_NS13_INS14_ILi3ELi4ELi3EEES17_NSV_INS5_IJSF_S18_EEENS5_IJSB_SF_EEEEEEEvS1D_EENS_8epilogue10collective18CollectiveEpilogueINS1K_23Sm100TmaWarpSpecializedILi2ELi2ELi32ELb0ELb0EEEJSG_NS5_IJNSV_ISE_SB_EES1P_EEESH_NS5_IJlSB_lEEESH_S1R_NS1K_6fusion15FusionCallbacksIS1O_NS1S_17LinearCombinationISH_fSH_fLNS_15FloatRoundStyleE2EEESG_S1Q_JEEENS4_5SM1004TMEM4LOAD26SM100_TMEM_LOAD_16dp32b32xES12_NS13_IS15_S17_NSV_INS5_IJS18_SE_EEENS5_IJSE_SB_EEEEEEENS4_39AutoVectorizingCopyWithAssumedAlignmentILi128EEENS4_14SM90_TMA_STOREES25_S27_S27_EEEvvEEEEvNT_6ParamsE)
        /*0008*/ 	.word	0x00000080


	//----- nvinfo : EIATTR_FRAME_SIZE
	.align		4
.L_19:
        /*000c*/ 	.byte	0x04, 0x11
        /*000e*/ 	.short	(.L_21 - .L_20)
	.align		4
.L_20:
        /*0010*/ 	.word	index@($__internal_2_$__cuda_sm10x_tcgen05_guardrail_trap_unallocated_columns_being_dealloced)
        /*0014*/ 	.word	0x00000000


	//----- nvinfo : EIATTR_FRAME_SIZE
	.align		4
.L_21:
        /*0018*/ 	.byte	0x04, 0x11
        /*001a*/ 	.short	(.L_23 - .L_22)
	.align		4
.L_22:
        /*001c*/ 	.word	index@($__internal_1_$__cuda_sm10x_tcgen05_guardrail_trap_phase_invalid_during_alloc)
        /*0020*/ 	.word	0x00000000


	//----- nvinfo : EIATTR_FRAME_SIZE
	.align		4
.L_23:
        /*0024*/ 	.byte	0x04, 0x11
        /*0026*/ 	.short	(.L_25 - .L_24)
	.align		4
.L_24:
        /*0028*/ 	.word	index@($__internal_0_$__cuda_sm10x_tcgen05_guardrail_trap_col_being_dealloced_not_returned_by_alloc)
        /*002c*/ 	.word	0x00000000


	//----- nvinfo : EIATTR_FRAME_SIZE
	.align		4
.L_25:
        /*0030*/ 	.byte	0x04, 0x11
        /*0032*/ 	.short	(.L_27 - .L_26)
	.align		4
.L_26:
        /*0034*/ 	.word	index@(_ZN7cutlass13device_kernelINS_4gemm6kernel13GemmUniversalIN4cute5tupleIJiiiiEEENS1_10collective13CollectiveMmaINS1_35MainloopSm100TmaUmmaWarpSpecializedILi8ELi2ELi4ENS5_IJNS4_1CILi1EEESB_SB_EEEEENS5_IJNSA_ILi64EEENSA_ILi128EEESF_EEENS_12float_e5m2_tENS5_IJSB_llEEESH_SI_NS4_8TiledMMAINS4_8MMA_AtomIJNS4_10MMA_TraitsINS4_19SM100_MMA_F8F6F4_SSEJSH_SH_fSE_SF_NS4_17integral_constantINS4_4UMMA5MajorELSP_1EEESQ_NSN_INSO_7ScaleInELSR_0EEESS_EEEEEENS4_6LayoutISC_NS5_IJNSA_ILi0EEESW_SW_EEEEENS5_IJNS4_10UnderscoreESZ_SZ_EEEEENS4_13SM90_TMA_LOADENS4_14ComposedLayoutINS4_7SwizzleILi2ELi4ELi3EEENS4_18smem_ptr_flag_bitsILi8EEENSV_INS5_IJSE_NSA_ILi8EEEEEENS5_IJSB_SE_EEEEEEEvNS4_8identityES12_NS13_INS14_ILi3ELi4ELi3EEES17_NSV_INS5_IJSF_S18_EEENS5_IJSB_SF_EEEEEEEvS1D_EENS_8epilogue10collective18CollectiveEpilogueINS1K_23Sm100TmaWarpSpecializedILi2ELi2ELi32ELb0ELb0EEEJSG_NS5_IJNSV_ISE_SB_EES1P_EEESH_NS5_IJlSB_lEEESH_S1R_NS1K_6fusion15FusionCallbacksIS1O_NS1S_17LinearCombinationISH_fSH_fLNS_15FloatRoundStyleE2EEESG_S1Q_JEEENS4_5SM1004TMEM4LOAD26SM100_TMEM_LOAD_16dp32b32xES12_NS13_IS15_S17_NSV_INS5_IJS18_SE_EEENS5_IJSE_SB_EEEEEEENS4_39AutoVectorizingCopyWithAssumedAlignmentILi128EEENS4_14SM90_TMA_STOREES25_S27_S27_EEEvvEEEEvNT_6ParamsE)
        /*0038*/ 	.word	0x00000000


	//----- nvinfo : EIATTR_MIN_STACK_SIZE
	.align		4
.L_27:
        /*003c*/ 	.byte	0x04, 0x12
        /*003e*/ 	.short	(.L_29 - .L_28)
	.align		4
.L_28:
        /*0040*/ 	.word	index@(_ZN7cutlass13device_kernelINS_4gemm6kernel13GemmUniversalIN4cute5tupleIJiiiiEEENS1_10collective13CollectiveMmaINS1_35MainloopSm100TmaUmmaWarpSpecializedILi8ELi2ELi4ENS5_IJNS4_1CILi1EEESB_SB_EEEEENS5_IJNSA_ILi64EEENSA_ILi128EEESF_EEENS_12float_e5m2_tENS5_IJSB_llEEESH_SI_NS4_8TiledMMAINS4_8MMA_AtomIJNS4_10MMA_TraitsINS4_19SM100_MMA_F8F6F4_SSEJSH_SH_fSE_SF_NS4_17integral_constantINS4_4UMMA5MajorELSP_1EEESQ_NSN_INSO_7ScaleInELSR_0EEESS_EEEEEENS4_6LayoutISC_NS5_IJNSA_ILi0EEESW_SW_EEEEENS5_IJNS4_10UnderscoreESZ_SZ_EEEEENS4_13SM90_TMA_LOADENS4_14ComposedLayoutINS4_7SwizzleILi2ELi4ELi3EEENS4_18smem_ptr_flag_bitsILi8EEENSV_INS5_IJSE_NSA_ILi8EEEEEENS5_IJSB_SE_EEEEEEEvNS4_8identityES12_NS13_INS14_ILi3ELi4ELi3EEES17_NSV_INS5_IJSF_S18_EEENS5_IJSB_SF_EEEEEEEvS1D_EENS_8epilogue10collective18CollectiveEpilogueINS1K_23Sm100TmaWarpSpecializedILi2ELi2ELi32ELb0ELb0EEEJSG_NS5_IJNSV_ISE_SB_EES1P_EEESH_NS5_IJlSB_lEEESH_S1R_NS1K_6fusion15FusionCallbacksIS1O_NS1S_17LinearCombinationISH_fSH_fLNS_15FloatRoundStyleE2EEESG_S1Q_JEEENS4_5SM1004TMEM4LOAD26SM100_TMEM_LOAD_16dp32b32xES12_NS13_IS15_S17_NSV_INS5_IJS18_SE_EEENS5_IJSE_SB_EEEEEEENS4_39AutoVectorizingCopyWithAssumedAlignmentILi128EEENS4_14SM90_TMA_STOREES25_S27_S27_EEEvvEEEEvNT_6ParamsE)
        /*0044*/ 	.word	0x00000000
.L_29:


//--------------------- .nv.compat                --------------------------
	.section	.nv.compat,"",@"SHT_CUDA_COMPAT_INFO"
	.align	4
        /*0000*/ 	.byte	0x02, 0x09, 0x01, 0x00, 0x02, 0x02, 0x02, 0x00, 0x02, 0x05, 0x05, 0x00, 0x03, 0x07, 0x01, 0x01
        /*0010*/ 	.byte	0x02, 0x03, 0x01, 0x00, 0x02, 0x06, 0x01, 0x00, 0x04, 0x0b, 0x08, 0x00, 0x09, 0x00, 0x00, 0x00
        /*0020*/ 	.byte	0x00, 0x00, 0x00, 0x00


//--------------------- .nv.info._ZN7cutlass13device_kernelINS_4gemm6kernel13GemmUniversalIN4cute5tupleIJiiiiEEENS1_10collective13CollectiveMmaINS1_35MainloopSm100TmaUmmaWarpSpecializedILi8ELi2ELi4ENS5_IJNS4_1CILi1EEESB_SB_EEEEENS5_IJNSA_ILi64EEENSA_ILi128EEESF_EEENS_12float_e5m2_tENS5_IJSB_llEEESH_SI_NS4_8TiledMMAINS4_8MMA_AtomIJNS4_10MMA_TraitsINS4_19SM100_MMA_F8F6F4_SSEJSH_SH_fSE_SF_NS4_17integral_constantINS4_4UMMA5MajorELSP_1EEESQ_NSN_INSO_7ScaleInELSR_0EEESS_EEEEEENS4_6LayoutISC_NS5_IJNSA_ILi0EEESW_SW_EEEEENS5_IJNS4_10UnderscoreESZ_SZ_EEEEENS4_13SM90_TMA_LOADENS4_14ComposedLayoutINS4_7SwizzleILi2ELi4ELi3EEENS4_18smem_ptr_flag_bitsILi8EEENSV_INS5_IJSE_NSA_ILi8EEEEEENS5_IJSB_SE_EEEEEEEvNS4_8identityES12_NS13_INS14_ILi3ELi4ELi3EEES17_NSV_INS5_IJSF_S18_EEENS5_IJSB_SF_EEEEEEEvS1D_EENS_8epilogue10collective18CollectiveEpilogueINS1K_23Sm100TmaWarpSpecializedILi2ELi2ELi32ELb0ELb0EEEJSG_NS5_IJNSV_ISE_SB_EES1P_EEESH_NS5_IJlSB_lEEESH_S1R_NS1K_6fusion15FusionCallbacksIS1O_NS1S_17LinearCombinationISH_fSH_fLNS_15FloatRoundStyleE2EEESG_S1Q_JEEENS4_5SM1004TMEM4LOAD26SM100_TMEM_LOAD_16dp32b32xES12_NS13_IS15_S17_NSV_INS5_IJS18_SE_EEENS5_IJSE_SB_EEEEEEENS4_39AutoVectorizingCopyWithAssumedAlignmentILi128EEENS4_14SM90_TMA_STOREES25_S27_S27_EEEvvEEEEvNT_6ParamsE --------------------------
	.section	.nv.info._ZN7cutlass13device_kernelINS_4gemm6kernel13GemmUniversalIN4cute5tupleIJiiiiEEENS1_10collective13CollectiveMmaINS1_35MainloopSm100TmaUmmaWarpSpecializedILi8ELi2ELi4ENS5_IJNS4_1CILi1EEESB_SB_EEEEENS5_IJNSA_ILi64EEENSA_ILi128EEESF_EEENS_12float_e5m2_tENS5_IJSB_llEEESH_SI_NS4_8TiledMMAINS4_8MMA_AtomIJNS4_10MMA_TraitsINS4_19SM100_MMA_F8F6F4_SSEJSH_SH_fSE_SF_NS4_17integral_constantINS4_4UMMA5MajorELSP_1EEESQ_NSN_INSO_7ScaleInELSR_0EEESS_EEEEEENS4_6LayoutISC_NS5_IJNSA_ILi0EEESW_SW_EEEEENS5_IJNS4_10UnderscoreESZ_SZ_EEEEENS4_13SM90_TMA_LOADENS4_14ComposedLayoutINS4_7SwizzleILi2ELi4ELi3EEENS4_18smem_ptr_flag_bitsILi8EEENSV_INS5_IJSE_NSA_ILi8EEEEEENS5_IJSB_SE_EEEEEEEvNS4_8identityES12_NS13_INS14_ILi3ELi4ELi3EEES17_NSV_INS5_IJSF_S18_EEENS5_IJSB_SF_EEEEEEEvS1D_EENS_8epilogue10collective18CollectiveEpilogueINS1K_23Sm100TmaWarpSpecializedILi2ELi2ELi32ELb0ELb0EEEJSG_NS5_IJNSV_ISE_SB_EES1P_EEESH_NS5_IJlSB_lEEESH_S1R_NS1K_6fusion15FusionCallbacksIS1O_NS1S_17LinearCombinationISH_fSH_fLNS_15FloatRoundStyleE2EEESG_S1Q_JEEENS4_5SM1004TMEM4LOAD26SM100_TMEM_LOAD_16dp32b32xES12_NS13_IS15_S17_NSV_INS5_IJS18_SE_EEENS5_IJSE_SB_EEEEEEENS4_39AutoVectorizingCopyWithAssumedAlignmentILi128EEENS4_14SM90_TMA_STOREES25_S27_S27_EEEvvEEEEvNT_6ParamsE,"",@"SHT_CUDA_INFO"
	.sectionflags	@""
	.align	4


	//----- nvinfo : EIATTR_CUDA_API_VERSION
	.align		4
        /*0000*/ 	.byte	0x04, 0x37
        /*0002*/ 	.short	(.L_31 - .L_30)
.L_30:
        /*0004*/ 	.word	0x00000082


	//----- nvinfo : EIATTR_KPARAM_INFO
	.align		4
.L_31:
        /*0008*/ 	.byte	0x04, 0x17
        /*000a*/ 	.short	(.L_33 - .L_32)
.L_32:
        /*000c*/ 	.word	0x00000000
        /*0010*/ 	.short	0x0000
        /*0012*/ 	.short	0x0000
        /*0014*/ 	.byte	0x00, 0xf0, 0x01, 0x20


	//----- nvinfo : EIATTR_AT_ENTRY_FRAGMENTS
	.align		4
.L_33:
        /*0018*/ 	.byte	0x04, 0x4f
        /*001a*/ 	.short	(.L_35 - .L_34)


	//   ....[0]....
.L_34:
        /*001c*/ 	.word	0x00000006


	//----- nvinfo : EIATTR_RESERVED_SMEM_USED
	.align		4
.L_35:
        /*0020*/ 	.byte	0x01, 0x41
	.zero		2


	//----- nvinfo : EIATTR_SPARSE_MMA_MASK
	.align		4
        /*0024*/ 	.byte	0x03, 0x50
        /*0026*/ 	.short	0x0000


	//----- nvinfo : EIATTR_TCGEN05_1CTA_USED
	.align		4
        /*0028*/ 	.byte	0x01, 0x51
	.zero		2


	//----- nvinfo : EIATTR_MAXREG_COUNT
	.align		4
        /*002c*/ 	.byte	0x03, 0x1b
        /*002e*/ 	.short	0x00ff


	//----- nvinfo : EIATTR_NUM_BARRIERS
	.align		4
        /*0030*/ 	.byte	0x02, 0x4c
        /*0032*/ 	.byte	0x07
	.zero		1


	//----- nvinfo : EIATTR_EXTERNS
	.align		4
        /*0034*/ 	.byte	0x04, 0x0f
        /*0036*/ 	.short	(.L_37 - .L_36)


	//   ....[0]....
	.align		4
.L_36:
        /*0038*/ 	.word	index@(__assertfail)


	//----- nvinfo : EIATTR_MERCURY_ISA_VERSION
	.align		4
.L_37:
        /*003c*/ 	.byte	0x03, 0x5f
        /*003e*/ 	.short	0x0101


	//----- nvinfo : EIATTR_INT_WARP_WIDE_INSTR_OFFSETS
	.align		4
        /*0040*/ 	.byte	0x04, 0x31
        /*0042*/ 	.short	(.L_39 - .L_38)


	//   ....[0]....
.L_38:
        /*0044*/ 	.word	0x00001e30


	//   ....[1]....
        /*0048*/ 	.word	0x00003b00


	//   ....[2]....
        /*004c*/ 	.word	0x00003b20


	//   ....[3]....
        /*0050*/ 	.word	0x00003b50


	//   ....[4]....
        /*0054*/ 	.word	0x00004480


	//   ....[5]....
        /*0058*/ 	.word	0x000044f0


	//   ....[6]....
        /*005c*/ 	.word	0x000046d0


	//   ....[7]....
        /*0060*/ 	.word	0x00004830


	//----- nvinfo : EIATTR_COOP_GROUP_MASK_REGIDS
	.align		4
.L_39:
        /*0064*/ 	.byte	0x04, 0x29
        /*0066*/ 	.short	(.L_41 - .L_40)


	//   ....[0]....
.L_40:
        /*0068*/ 	.word	0xffffffff


	//   ....[1]....
        /*006c*/ 	.word	0xffffffff


	//   ....[2]....
        /*0070*/ 	.word	0xffffffff


	//   ....[3]....
        /*0074*/ 	.word	0xffffffff


	//   ....[4]....
        /*0078*/ 	.word	0xffffffff


	//   ....[5]....
        /*007c*/ 	.word	0xffffffff


	//   ....[6]....
        /*0080*/ 	.word	0xffffffff


	//   ....[7]....
        /*0084*/ 	.word	0xffffffff


	//   ....[8]....
        /*0088*/ 	.word	0xffffffff


	//   ....[9]....
        /*008c*/ 	.word	0xffffffff


	//   ....[10]....
        /*0090*/ 	.word	0xffffffff


	//   ....[11]....
        /*0094*/ 	.word	0xffffffff


	//   ....[12]....
        /*0098*/ 	.word	0xffffffff


	//----- nvinfo : EIATTR_COOP_GROUP_INSTR_OFFSETS
	.align		4
.L_41:
        /*009c*/ 	.byte	0x04, 0x28
        /*009e*/ 	.short	(.L_43 - .L_42)


	//   ....[0]....
.L_42:
        /*00a0*/ 	.word	0x00000090


	//   ....[1]....
        /*00a4*/ 	.word	0x000004d0


	//   ....[2]....
        /*00a8*/ 	.word	0x000006c0


	//   ....[3]....
        /*00ac*/ 	.word	0x00000820


	//   ....[4]....
        /*00b0*/ 	.word	0x00000920


	//   ....[5]....
        /*00b4*/ 	.word	0x00000a90


	//   ....[6]....
        /*00b8*/ 	.word	0x00000c30


	//   ....[7]....
        /*00bc*/ 	.word	0x00001d10


	//   ....[8]....
        /*00c0*/ 	.word	0x00002d30


	//   ....[9]....
        /*00c4*/ 	.word	0x00002f40


	//   ....[10]....
        /*00c8*/ 	.word	0x00002f70


	//   ....[11]....
        /*00cc*/ 	.word	0x000039e0


	//   ....[12]....
        /*00d0*/ 	.word	0x00003c10


	//----- nvinfo : EIATTR_VRC_CTA_INIT_COUNT
	.align		4
.L_43:
        /*00d4*/ 	.byte	0x02, 0x4a
        /*00d6*/ 	.byte	0x80
	.zero		1


	//----- nvinfo : EIATTR_SYSCALL_OFFSETS
	.align		4
        /*00d8*/ 	.byte	0x04, 0x46
        /*00da*/ 	.short	(.L_45 - .L_44)


	//   ....[0]....
.L_44:
        /*00dc*/ 	.word	0x00005270


	//   ....[1]....
        /*00e0*/ 	.word	0x000053b0


	//   ....[2]....
        /*00e4*/ 	.word	0x00005bb0


	//   ....[3]....
        /*00e8*/ 	.word	0x00006940


	//----- nvinfo : EIATTR_MBARRIER_INSTR_OFFSETS
	.align		4
.L_45:
        /*00ec*/ 	.byte	0x04, 0x39
        /*00ee*/ 	.short	(.L_47 - .L_46)


	//   ....[0]....
.L_46:
        /*00f0*/ 	.word	0x000005b0
        /*00f4*/ 	.word	0x000000ff
        /*00f8*/ 	.word	0x00000000
        /*00fc*/ 	.short	0x0100
        /*00fe*/ 	.byte	0x05
	.zero		1


	//   ....[1]....
        /*0100*/ 	.word	0x000005c0
        /*0104*/ 	.word	0x000000ff
        /*0108*/ 	.word	0x00000040
        /*010c*/ 	.short	0x0100
        /*010e*/ 	.byte	0x05
	.zero		1


	//   ....[2]....
        /*0110*/ 	.word	0x000005d0
        /*0114*/ 	.word	0x000000ff
        /*0118*/ 	.word	0x00000008
        /*011c*/ 	.short	0x0100
        /*011e*/ 	.byte	0x05
	.zero		1


	//   ....[3]....
        /*0120*/ 	.word	0x000005e0
        /*0124*/ 	.word	0x000000ff
        /*0128*/ 	.word	0x00000048
        /*012c*/ 	.short	0x0100
        /*012e*/ 	.byte	0x05
	.zero		1


	//   ....[4]....
        /*0130*/ 	.word	0x000005f0
        /*0134*/ 	.word	0x000000ff
        /*0138*/ 	.word	0x00000010
        /*013c*/ 	.short	0x0100
        /*013e*/ 	.byte	0x05
	.zero		1


	//   ....[5]....
        /*0140*/ 	.word	0x00000600
        /*0144*/ 	.word	0x000000ff
        /*0148*/ 	.word	0x00000050
        /*014c*/ 	.short	0x0100
        /*014e*/ 	.byte	0x05
	.zero		1


	//   ....[6]....
        /*0150*/ 	.word	0x00000610
        /*0154*/ 	.word	0x000000ff
        /*0158*/ 	.word	0x00000018
        /*015c*/ 	.short	0x0100
        /*015e*/ 	.byte	0x05
	.zero		1


	//   ....[7]....
        /*0160*/ 	.word	0x00000620
        /*0164*/ 	.word	0x000000ff
        /*0168*/ 	.word	0x00000058
        /*016c*/ 	.short	0x0100
        /*016e*/ 	.byte	0x05
	.zero		1


	//   ....[8]....
        /*0170*/ 	.word	0x00000630
        /*0174*/ 	.word	0x000000ff
        /*0178*/ 	.word	0x00000020
        /*017c*/ 	.short	0x0100
        /*017e*/ 	.byte	0x05
	.zero		1


	//   ....[9]....
        /*0180*/ 	.word	0x00000640
        /*0184*/ 	.word	0x000000ff
        /*0188*/ 	.word	0x00000060
        /*018c*/ 	.short	0x0100
        /*018e*/ 	.byte	0x05
	.zero		1


	//   ....[10]....
        /*0190*/ 	.word	0x00000650
        /*0194*/ 	.word	0x000000ff
        /*0198*/ 	.word	0x00000028
        /*019c*/ 	.short	0x0100
        /*019e*/ 	.byte	0x05
	.zero		1


	//   ....[11]....
        /*01a0*/ 	.word	0x00000660
        /*01a4*/ 	.word	0x000000ff
        /*01a8*/ 	.word	0x00000068
        /*01ac*/ 	.short	0x0100
        /*01ae*/ 	.byte	0x05
	.zero		1


	//   ....[12]....
        /*01b0*/ 	.word	0x00000670
        /*01b4*/ 	.word	0x000000ff
        /*01b8*/ 	.word	0x00000030
        /*01bc*/ 	.short	0x0100
        /*01be*/ 	.byte	0x05
	.zero		1


	//   ....[13]....
        /*01c0*/ 	.word	0x00000680
        /*01c4*/ 	.word	0x000000ff
        /*01c8*/ 	.word	0x00000070
        /*01cc*/ 	.short	0x0100
        /*01ce*/ 	.byte	0x05
	.zero		1


	//   ....[14]....
        /*01d0*/ 	.word	0x00000690
        /*01d4*/ 	.word	0x000000ff
        /*01d8*/ 	.word	0x00000038
        /*01dc*/ 	.short	0x0100
        /*01de*/ 	.byte	0x05
	.zero		1


	//   ....[15]....
        /*01e0*/ 	.word	0x000006a0
        /*01e4*/ 	.word	0x000000ff
        /*01e8*/ 	.word	0x00000078
        /*01ec*/ 	.short	0x0100
        /*01ee*/ 	.byte	0x05
	.zero		1


	//   ....[16]....
        /*01f0*/ 	.word	0x000007d0
        /*01f4*/ 	.word	0x000000ff
        /*01f8*/ 	.word	0x00000080
        /*01fc*/ 	.short	0x0100
        /*01fe*/ 	.byte	0x07
	.zero		1


	//   ....[17]....
        /*0200*/ 	.word	0x000007e0
        /*0204*/ 	.word	0x000000ff
        /*0208*/ 	.word	0x00000090
        /*020c*/ 	.short	0x0100
        /*020e*/ 	.byte	0x07
	.zero		1


	//   ....[18]....
        /*0210*/ 	.word	0x000007f0
        /*0214*/ 	.word	0x000000ff
        /*0218*/ 	.word	0x00000088
        /*021c*/ 	.short	0x0100
        /*021e*/ 	.byte	0x07
	.zero		1


	//   ....[19]....
        /*0220*/ 	.word	0x00000800
        /*0224*/ 	.word	0x000000ff
        /*0228*/ 	.word	0x00000098
        /*022c*/ 	.short	0x0100
        /*022e*/ 	.byte	0x07
	.zero		1


	//   ....[20]....
        /*0230*/ 	.word	0x000008f0
        /*0234*/ 	.word	0x000000ff
        /*0238*/ 	.word	0x000000a0
        /*023c*/ 	.short	0x0100
        /*023e*/ 	.byte	0x05
	.zero		1


	//   ....[21]....
        /*0240*/ 	.word	0x00000900
        /*0244*/ 	.word	0x000000ff
        /*0248*/ 	.word	0x000000a8
        /*024c*/ 	.short	0x0100
        /*024e*/ 	.byte	0x05
	.zero		1


	//   ....[22]....
        /*0250*/ 	.word	0x00000a40
        /*0254*/ 	.word	0x000000ff
        /*0258*/ 	.word	0x000000b0
        /*025c*/ 	.short	0x0100
        /*025e*/ 	.byte	0x05
	.zero		1


	//   ....[23]....
        /*0260*/ 	.word	0x00000a50
        /*0264*/ 	.word	0x000000ff
        /*0268*/ 	.word	0x000000c0
        /*026c*/ 	.short	0x0100
        /*026e*/ 	.byte	0x05
	.zero		1


	//   ....[24]....
        /*0270*/ 	.word	0x00000a60
        /*0274*/ 	.word	0x000000ff
        /*0278*/ 	.word	0x000000b8
        /*027c*/ 	.short	0x0100
        /*027e*/ 	.byte	0x05
	.zero		1


	//   ....[25]....
        /*0280*/ 	.word	0x00000a70
        /*0284*/ 	.word	0x000000ff
        /*0288*/ 	.word	0x000000c8
        /*028c*/ 	.short	0x0100
        /*028e*/ 	.byte	0x05
	.zero		1


	//   ....[26]....
        /*0290*/ 	.word	0x00000ba0
        /*0294*/ 	.word	0x000000ff
        /*0298*/ 	.word	0x000000d0
        /*029c*/ 	.short	0x0100
        /*029e*/ 	.byte	0x07
	.zero		1


	//   ....[27]....
        /*02a0*/ 	.word	0x00000bb0
        /*02a4*/ 	.word	0x000000ff
        /*02a8*/ 	.word	0x000000f0
        /*02ac*/ 	.short	0x0100
        /*02ae*/ 	.byte	0x07
	.zero		1


	//   ....[28]....
        /*02b0*/ 	.word	0x00000bc0
        /*02b4*/ 	.word	0x000000ff
        /*02b8*/ 	.word	0x000000d8
        /*02bc*/ 	.short	0x0100
        /*02be*/ 	.byte	0x07
	.zero		1


	//   ....[29]....
        /*02c0*/ 	.word	0x00000bd0
        /*02c4*/ 	.word	0x000000ff
        /*02c8*/ 	.word	0x000000f8
        /*02cc*/ 	.short	0x0100
        /*02ce*/ 	.byte	0x07
	.zero		1


	//   ....[30]....
        /*02d0*/ 	.word	0x00000be0
        /*02d4*/ 	.word	0x000000ff
        /*02d8*/ 	.word	0x000000e0
        /*02dc*/ 	.short	0x0100
        /*02de*/ 	.byte	0x07
	.zero		1


	//   ....[31]....
        /*02e0*/ 	.word	0x00000bf0
        /*02e4*/ 	.word	0x000000ff
        /*02e8*/ 	.word	0x00000100
        /*02ec*/ 	.short	0x0100
        /*02ee*/ 	.byte	0x07
	.zero		1


	//   ....[32]....
        /*02f0*/ 	.word	0x00000c00
        /*02f4*/ 	.word	0x000000ff
        /*02f8*/ 	.word	0x000000e8
        /*02fc*/ 	.short	0x0100
        /*02fe*/ 	.byte	0x07
	.zero		1


	//   ....[33]....
        /*0300*/ 	.word	0x00000c10
        /*0304*/ 	.word	0x000000ff
        /*0308*/ 	.word	0x00000108
        /*030c*/ 	.short	0x0100
        /*030e*/ 	.byte	0x07
	.zero		1


	//   ....[34]....
        /*0310*/ 	.word	0x00000d00
        /*0314*/ 	.word	0x000000ff
        /*0318*/ 	.word	0x00000110
        /*031c*/ 	.short	0x0100
        /*031e*/ 	.byte	0x05
	.zero		1


	//   ....[35]....
        /*0320*/ 	.word	0x00000d10
        /*0324*/ 	.word	0x000000ff
        /*0328*/ 	.word	0x00000120
        /*032c*/ 	.short	0x0100
        /*032e*/ 	.byte	0x05
	.zero		1


	//   ....[36]....
        /*0330*/ 	.word	0x00000d20
        /*0334*/ 	.word	0x000000ff
        /*0338*/ 	.word	0x00000118
        /*033c*/ 	.short	0x0100
        /*033e*/ 	.byte	0x05
	.zero		1


	//   ....[37]....
        /*0340*/ 	.word	0x00000d30
        /*0344*/ 	.word	0x000000ff
        /*0348*/ 	.word	0x00000128
        /*034c*/ 	.short	0x0100
        /*034e*/ 	.byte	0x05
	.zero		1


	//   ....[38]....
        /*0350*/ 	.word	0x00001610
        /*0354*/ 	.word	0x00000003
        /*0358*/ 	.word	0x00000120
        /*035c*/ 	.short	0x010a
        /*035e*/ 	.byte	0xff
	.zero		1


	//   ....[39]....
        /*0360*/ 	.word	0x00001640
        /*0364*/ 	.word	0x00000003
        /*0368*/ 	.word	0x00000110
        /*036c*/ 	.short	0x0101
        /*036e*/ 	.byte	0xff
	.zero		1


	//   ....[40]....
        /*0370*/ 	.word	0x00001710
        /*0374*/ 	.word	0x000000ff
        /*0378*/ 	.word	0x00000040
        /*037c*/ 	.short	0x010a
        /*037e*/ 	.byte	0x08
	.zero		1


	//   ....[41]....
        /*0380*/ 	.word	0x000017b0
        /*0384*/ 	.word	0x000000ff
        /*0388*/ 	.word	0x00000040
        /*038c*/ 	.short	0x010a
        /*038e*/ 	.byte	0x21
	.zero		1


	//   ....[42]....
        /*0390*/ 	.word	0x00001900
        /*0394*/ 	.word	0x000000ff
        /*0398*/ 	.word	0x00000040
        /*039c*/ 	.short	0x010a
        /*039e*/ 	.byte	0x08
	.zero		1


	//   ....[43]....
        /*03a0*/ 	.word	0x00001a10
        /*03a4*/ 	.word	0x000000ff
        /*03a8*/ 	.word	0x000000a8
        /*03ac*/ 	.short	0x0101
        /*03ae*/ 	.byte	0x04
	.zero		1


	//   ....[44]....
        /*03b0*/ 	.word	0x00001a30
        /*03b4*/ 	.word	0x000000ff
        /*03b8*/ 	.word	0x00000040
        /*03bc*/ 	.short	0x010a
        /*03be*/ 	.byte	0x08
	.zero		1


	//   ....[45]....
        /*03c0*/ 	.word	0x00001ab0
        /*03c4*/ 	.word	0x000000ff
        /*03c8*/ 	.word	0x00000040
        /*03cc*/ 	.short	0x010a
        /*03ce*/ 	.byte	0x11
	.zero		1


	//   ....[46]....
        /*03d0*/ 	.word	0x00001c00
        /*03d4*/ 	.word	0x000000ff
        /*03d8*/ 	.word	0x00000040
        /*03dc*/ 	.short	0x010a
        /*03de*/ 	.byte	0x08
	.zero		1


	//   ....[47]....
        /*03e0*/ 	.word	0x00001d40
        /*03e4*/ 	.word	0x00000002
        /*03e8*/ 	.word	0x000000b0
        /*03ec*/ 	.short	0x010a
        /*03ee*/ 	.byte	0xff
	.zero		1


	//   ....[48]....
        /*03f0*/ 	.word	0x00001e00
        /*03f4*/ 	.word	0x00000002
        /*03f8*/ 	.word	0x00000000
        /*03fc*/ 	.short	0x0101
        /*03fe*/ 	.byte	0xff
	.zero		1


	//   ....[49]....
        /*0400*/ 	.word	0x00002360
        /*0404*/ 	.word	0x000000ff
        /*0408*/ 	.word	0x00000000
        /*040c*/ 	.short	0x010a
        /*040e*/ 	.byte	0x05
	.zero		1


	//   ....[50]....
        /*0410*/ 	.word	0x000023f0
        /*0414*/ 	.word	0x000000ff
        /*0418*/ 	.word	0x00000000
        /*041c*/ 	.short	0x010a
        /*041e*/ 	.byte	0x05
	.zero		1


	//   ....[51]....
        /*0420*/ 	.word	0x00002480
        /*0424*/ 	.word	0x000000ff
        /*0428*/ 	.word	0x00000000
        /*042c*/ 	.short	0x010a
        /*042e*/ 	.byte	0x05
	.zero		1


	//   ....[52]....
        /*0430*/ 	.word	0x00002510
        /*0434*/ 	.word	0x000000ff
        /*0438*/ 	.word	0x00000000
        /*043c*/ 	.short	0x010a
        /*043e*/ 	.byte	0x05
	.zero		1


	//   ....[53]....
        /*0440*/ 	.word	0x000025a0
        /*0444*/ 	.word	0x000000ff
        /*0448*/ 	.word	0x00000000
        /*044c*/ 	.short	0x010a
        /*044e*/ 	.byte	0x05
	.zero		1


	//   ....[54]....
        /*0450*/ 	.word	0x00002630
        /*0454*/ 	.word	0x000000ff
        /*0458*/ 	.word	0x00000000
        /*045c*/ 	.short	0x010a
        /*045e*/ 	.byte	0x05
	.zero		1


	//   ....[55]....
        /*0460*/ 	.word	0x000026c0
        /*0464*/ 	.word	0x000000ff
        /*0468*/ 	.word	0x00000000
        /*046c*/ 	.short	0x010a
        /*046e*/ 	.byte	0x05
	.zero		1


	//   ....[56]....
        /*0470*/ 	.word	0x00002760
        /*0474*/ 	.word	0x00000000
        /*0478*/ 	.word	0x00000000
        /*047c*/ 	.short	0x010a
        /*047e*/ 	.byte	0xff
	.zero		1


	//   ....[57]....
        /*0480*/ 	.word	0x00002880
        /*0484*/ 	.word	0x00000000
        /*0488*/ 	.word	0x00000110
        /*048c*/ 	.short	0x010a
        /*048e*/ 	.byte	0xff
	.zero		1


	//   ....[58]....
        /*0490*/ 	.word	0x000028e0
        /*0494*/ 	.word	0x00000004
        /*0498*/ 	.word	0x00000000
        /*049c*/ 	.short	0x0101
        /*049e*/ 	.byte	0xff
	.zero		1


	//   ....[59]....
        /*04a0*/ 	.word	0x00002900
        /*04a4*/ 	.word	0x000000ff
        /*04a8*/ 	.word	0x000000c0
        /*04ac*/ 	.short	0x010a
        /*04ae*/ 	.byte	0x05
	.zero		1


	//   ....[60]....
        /*04b0*/ 	.word	0x00002a20
        /*04b4*/ 	.word	0x00000000
        /*04b8*/ 	.word	0x000000b0
        /*04bc*/ 	.short	0x010a
        /*04be*/ 	.byte	0xff
	.zero		1


	//   ....[61]....
        /*04c0*/ 	.word	0x00002b30
        /*04c4*/ 	.word	0x00000000
        /*04c8*/ 	.word	0x00000000
        /*04cc*/ 	.short	0x0101
        /*04ce*/ 	.byte	0xff
	.zero		1


	//   ....[62]....
        /*04d0*/ 	.word	0x00002bc0
        /*04d4*/ 	.word	0x000000ff
        /*04d8*/ 	.word	0x000000c0
        /*04dc*/ 	.short	0x0106
        /*04de*/ 	.byte	0x05
	.zero		1


	//   ....[63]....
        /*04e0*/ 	.word	0x00002be0
        /*04e4*/ 	.word	0x000000ff
        /*04e8*/ 	.word	0x000000c0
        /*04ec*/ 	.short	0x010a
        /*04ee*/ 	.byte	0x05
	.zero		1


	//   ....[64]....
        /*04f0*/ 	.word	0x00002c70
        /*04f4*/ 	.word	0x000000ff
        /*04f8*/ 	.word	0x000000c0
        /*04fc*/ 	.short	0x0106
        /*04fe*/ 	.byte	0x04
	.zero		1


	//   ....[65]....
        /*0500*/ 	.word	0x00002cb0
        /*0504*/ 	.word	0x00000000
        /*0508*/ 	.word	0x000000c0
        /*050c*/ 	.short	0x010a
        /*050e*/ 	.byte	0xff
	.zero		1


	//   ....[66]....
        /*0510*/ 	.word	0x000031d0
        /*0514*/ 	.word	0x00000000
        /*0518*/ 	.word	0x000000b0
        /*051c*/ 	.short	0x010a
        /*051e*/ 	.byte	0xff
	.zero		1


	//   ....[67]....
        /*0520*/ 	.word	0x000032d0
        /*0524*/ 	.word	0x00000003
        /*0528*/ 	.word	0x00000000
        /*052c*/ 	.short	0x0101
        /*052e*/ 	.byte	0xff
	.zero		1


	//   ....[68]....
        /*0530*/ 	.word	0x000032e0
        /*0534*/ 	.word	0x000000ff
        /*0538*/ 	.word	0x00000000
        /*053c*/ 	.short	0x010a
        /*053e*/ 	.byte	0x06
	.zero		1


	//   ....[69]....
        /*0540*/ 	.word	0x00003360
        /*0544*/ 	.word	0x000000ff
        /*0548*/ 	.word	0x000000f0
        /*054c*/ 	.short	0x010a
        /*054e*/ 	.byte	0x07
	.zero		1


	//   ....[70]....
        /*0550*/ 	.word	0x00003440
        /*0554*/ 	.word	0x000000ff
        /*0558*/ 	.word	0x00000000
        /*055c*/ 	.short	0x010a
        /*055e*/ 	.byte	0x06
	.zero		1


	//   ....[71]....
        /*0560*/ 	.word	0x00003570
        /*0564*/ 	.word	0x000000ff
        /*0568*/ 	.word	0x00000000
        /*056c*/ 	.short	0x010a
        /*056e*/ 	.byte	0x1a
	.zero		1


	//   ....[72]....
        /*0570*/ 	.word	0x00003810
        /*0574*/ 	.word	0x000000ff
        /*0578*/ 	.word	0x00000000
        /*057c*/ 	.short	0x010a
        /*057e*/ 	.byte	0x06
	.zero		1


	//   ....[73]....
        /*0580*/ 	.word	0x000038a0
        /*0584*/ 	.word	0x000000ff
        /*0588*/ 	.word	0x00000000
        /*058c*/ 	.short	0x010a
        /*058e*/ 	.byte	0x06
	.zero		1


	//   ....[74]....
        /*0590*/ 	.word	0x00003930
        /*0594*/ 	.word	0x000000ff
        /*0598*/ 	.word	0x00000000
        /*059c*/ 	.short	0x010a
        /*059e*/ 	.byte	0x06
	.zero		1


	//   ....[75]....
        /*05a0*/ 	.word	0x000039c0
        /*05a4*/ 	.word	0x000000ff
        /*05a8*/ 	.word	0x00000000
        /*05ac*/ 	.short	0x010a
        /*05ae*/ 	.byte	0x07
	.zero		1


	//   ....[76]....
        /*05b0*/ 	.word	0x00003e20
        /*05b4*/ 	.word	0x00000000
        /*05b8*/ 	.word	0x000000b0
        /*05bc*/ 	.short	0x010a
        /*05be*/ 	.byte	0xff
	.zero		1


	//   ....[77]....
        /*05c0*/ 	.word	0x00003ee0
        /*05c4*/ 	.word	0x00000000
        /*05c8*/ 	.word	0x00000000
        /*05cc*/ 	.short	0x0101
        /*05ce*/ 	.byte	0xff
	.zero		1


	//   ....[78]....
        /*05d0*/ 	.word	0x00004200
        /*05d4*/ 	.word	0x000000ff
        /*05d8*/ 	.word	0x000000a8
        /*05dc*/ 	.short	0x010a
        /*05de*/ 	.byte	0x07
	.zero		1


	//   ....[79]....
        /*05e0*/ 	.word	0x000043f0
        /*05e4*/ 	.word	0x000000ff
        /*05e8*/ 	.word	0x00000090
        /*05ec*/ 	.short	0x010a
        /*05ee*/ 	.byte	0x07
	.zero		1


	//   ....[80]....
        /*05f0*/ 	.word	0x000045c0
        /*05f4*/ 	.word	0x000000ff
        /*05f8*/ 	.word	0x00000080
        /*05fc*/ 	.short	0x010b
        /*05fe*/ 	.byte	0x07
	.zero		1


	//   ....[81]....
        /*0600*/ 	.word	0x00004630
        /*0604*/ 	.word	0x000000ff
        /*0608*/ 	.word	0x00000000
        /*060c*/ 	.short	0x0101
        /*060e*/ 	.byte	0x08
	.zero		1


	//   ....[82]....
        /*0610*/ 	.word	0x00004660
        /*0614*/ 	.word	0x000000ff
        /*0618*/ 	.word	0x00000098
        /*061c*/ 	.short	0x010a
        /*061e*/ 	.byte	0x07
	.zero		1


	//   ....[83]....
        /*0620*/ 	.word	0x00004870
        /*0624*/ 	.word	0x000000ff
        /*0628*/ 	.word	0x00000088
        /*062c*/ 	.short	0x010b
        /*062e*/ 	.byte	0x07
	.zero		1


	//   ....[84]....
        /*0630*/ 	.word	0x00004890
        /*0634*/ 	.word	0x000000ff
        /*0638*/ 	.word	0x00000000
        /*063c*/ 	.short	0x0101
        /*063e*/ 	.byte	0x0d
	.zero		1


	//   ....[85]....
        /*0640*/ 	.word	0x000048c0
        /*0644*/ 	.word	0x000000ff
        /*0648*/ 	.word	0x00000090
        /*064c*/ 	.short	0x010a
        /*064e*/ 	.byte	0x07
	.zero		1


	//   ....[86]....
        /*0650*/ 	.word	0x00004900
        /*0654*/ 	.word	0x00000000
        /*0658*/ 	.word	0x00000098
        /*065c*/ 	.short	0x010a
        /*065e*/ 	.byte	0xff
	.zero		1


	//   ....[87]....
        /*0660*/ 	.word	0x00004c40
        /*0664*/ 	.word	0x00000000
        /*0668*/ 	.word	0x000000b0
        /*066c*/ 	.short	0x010a
        /*066e*/ 	.byte	0xff
	.zero		1


	//   ....[88]....
        /*0670*/ 	.word	0x00004d50
        /*0674*/ 	.word	0x00000000
        /*0678*/ 	.word	0x00000000
        /*067c*/ 	.short	0x0101
        /*067e*/ 	.byte	0xff
	.zero		1


	//   ....[89]....
        /*0680*/ 	.word	0x000057a0
        /*0684*/ 	.word	0x00000000
        /*0688*/ 	.word	0x00000080
        /*068c*/ 	.short	0x010a
        /*068e*/ 	.byte	0xff
	.zero		1


	//   ....[90]....
        /*0690*/ 	.word	0x00005810
        /*0694*/ 	.word	0x00000071
        /*0698*/ 	.word	0x000000d0
        /*069c*/ 	.short	0x010a
        /*069e*/ 	.byte	0xff
	.zero		1


	//   ....[91]....
        /*06a0*/ 	.word	0x000058f0
        /*06a4*/ 	.word	0x00000000
        /*06a8*/ 	.word	0x00000080
        /*06ac*/ 	.short	0x010a
        /*06ae*/ 	.byte	0xff
	.zero		1


	//   ....[92]....
        /*06b0*/ 	.word	0x00005a30
        /*06b4*/ 	.word	0x00000000
        /*06b8*/ 	.word	0x00000000
        /*06bc*/ 	.short	0x0101
        /*06be*/ 	.byte	0xff
	.zero		1


	//   ....[93]....
        /*06c0*/ 	.word	0x00005a90
        /*06c4*/ 	.word	0x00000071
        /*06c8*/ 	.word	0x000000d0
        /*06cc*/ 	.short	0x010a
        /*06ce*/ 	.byte	0xff
	.zero		1


	//   ....[94]....
        /*06d0*/ 	.word	0x000065e0
        /*06d4*/ 	.word	0x00000020
        /*06d8*/ 	.word	0x00000080
        /*06dc*/ 	.short	0x010a
        /*06de*/ 	.byte	0xff
	.zero		1


	//   ....[95]....
        /*06e0*/ 	.word	0x000066a0
        /*06e4*/ 	.word	0x00000020
        /*06e8*/ 	.word	0x00000080
        /*06ec*/ 	.short	0x010a
        /*06ee*/ 	.byte	0xff
	.zero		1


	//   ....[96]....
        /*06f0*/ 	.word	0x000067c0
        /*06f4*/ 	.word	0x00000003
        /*06f8*/ 	.word	0x00000000
        /*06fc*/ 	.short	0x0101
        /*06fe*/ 	.byte	0xff
	.zero		1


	//   ....[97]....
        /*0700*/ 	.word	0x00006c00
        /*0704*/ 	.word	0x000000ff
        /*0708*/ 	.word	0x00000000
        /*070c*/ 	.short	0x0101
        /*070e*/ 	.byte	0x05
	.zero		1


	//   ....[98]....
        /*0710*/ 	.word	0x00007440
        /*0714*/ 	.word	0x00000003
        /*0718*/ 	.word	0x00000120
        /*071c*/ 	.short	0x010a
        /*071e*/ 	.byte	0xff
	.zero		1


	//   ....[99]....
        /*0720*/ 	.word	0x000074a0
        /*0724*/ 	.word	0x00000002
        /*0728*/ 	.word	0x00000040
        /*072c*/ 	.short	0x010a
        /*072e*/ 	.byte	0xff
	.zero		1


	//   ....[100]....
        /*0730*/ 	.word	0x00007500
        /*0734*/ 	.word	0x00000002
        /*0738*/ 	.word	0x00000040
        /*073c*/ 	.short	0x010a
        /*073e*/ 	.byte	0xff
	.zero		1


	//   ....[101]....
        /*0740*/ 	.word	0x00007550
        /*0744*/ 	.word	0x00000002
        /*0748*/ 	.word	0x000000b0
        /*074c*/ 	.short	0x010a
        /*074e*/ 	.byte	0xff
	.zero		1


	//   ....[102]....
        /*0750*/ 	.word	0x000075b0
        /*0754*/ 	.word	0x00000000
        /*0758*/ 	.word	0x00000000
        /*075c*/ 	.short	0x010a
        /*075e*/ 	.byte	0xff
	.zero		1


	//   ....[103]....
        /*0760*/ 	.word	0x00007610
        /*0764*/ 	.word	0x00000000
        /*0768*/ 	.word	0x00000000
        /*076c*/ 	.short	0x010a
        /*076e*/ 	.byte	0xff
	.zero		1


	//   ....[104]....
        /*0770*/ 	.word	0x00007670
        /*0774*/ 	.word	0x00000000
        /*0778*/ 	.word	0x00000000
        /*077c*/ 	.short	0x010a
        /*077e*/ 	.byte	0xff
	.zero		1


	//   ....[105]....
        /*0780*/ 	.word	0x000076d0
        /*0784*/ 	.word	0x00000000
        /*0788*/ 	.word	0x00000000
        /*078c*/ 	.short	0x010a
        /*078e*/ 	.byte	0xff
	.zero		1


	//   ....[106]....
        /*0790*/ 	.word	0x00007730
        /*0794*/ 	.word	0x00000000
        /*0798*/ 	.word	0x00000000
        /*079c*/ 	.short	0x010a
        /*079e*/ 	.byte	0xff
	.zero		1


	//   ....[107]....
        /*07a0*/ 	.word	0x00007790
        /*07a4*/ 	.word	0x00000000
        /*07a8*/ 	.word	0x00000000
        /*07ac*/ 	.short	0x010a
        /*07ae*/ 	.byte	0xff
	.zero		1


	//   ....[108]....
        /*07b0*/ 	.word	0x000077f0
        /*07b4*/ 	.word	0x00000000
        /*07b8*/ 	.word	0x00000000
        /*07bc*/ 	.short	0x010a
        /*07be*/ 	.byte	0xff
	.zero		1


	//   ....[109]....
        /*07c0*/ 	.word	0x00007840
        /*07c4*/ 	.word	0x00000000
        /*07c8*/ 	.word	0x00000110
        /*07cc*/ 	.short	0x010a
        /*07ce*/ 	.byte	0xff
	.zero		1


	//   ....[110]....
        /*07d0*/ 	.word	0x000078a0
        /*07d4*/ 	.word	0x00000000
        /*07d8*/ 	.word	0x000000c0
        /*07dc*/ 	.short	0x010a
        /*07de*/ 	.byte	0xff
	.zero		1


	//   ....[111]....
        /*07e0*/ 	.word	0x000078f0
        /*07e4*/ 	.word	0x00000000
        /*07e8*/ 	.word	0x000000b0
        /*07ec*/ 	.short	0x010a
        /*07ee*/ 	.byte	0xff
	.zero		1


	//   ....[112]....
        /*07f0*/ 	.word	0x00007950
        /*07f4*/ 	.word	0x00000000
        /*07f8*/ 	.word	0x000000c0
        /*07fc*/ 	.short	0x010a
        /*07fe*/ 	.byte	0xff
	.zero		1


	//   ....[113]....
        /*0800*/ 	.word	0x000079a0
        /*0804*/ 	.word	0x00000000
        /*0808*/ 	.word	0x000000b0
        /*080c*/ 	.short	0x010a
        /*080e*/ 	.byte	0xff
	.zero		1


	//   ....[114]....
        /*0810*/ 	.word	0x00007a00
        /*0814*/ 	.word	0x00000003
        /*0818*/ 	.word	0x000000f0
        /*081c*/ 	.short	0x010a
        /*081e*/ 	.byte	0xff
	.zero		1


	//   ....[115]....
        /*0820*/ 	.word	0x00007a60
        /*0824*/ 	.word	0x00000000
        /*0828*/ 	.word	0x00000000
        /*082c*/ 	.short	0x010a
        /*082e*/ 	.byte	0xff
	.zero		1


	//   ....[116]....
        /*0830*/ 	.word	0x00007ac0
        /*0834*/ 	.word	0x00000000
        /*0838*/ 	.word	0x00000000
        /*083c*/ 	.short	0x010a
        /*083e*/ 	.byte	0xff
	.zero		1


	//   ....[117]....
        /*0840*/ 	.word	0x00007b20
        /*0844*/ 	.word	0x00000000
        /*0848*/ 	.word	0x00000000
        /*084c*/ 	.short	0x010a
        /*084e*/ 	.byte	0xff
	.zero		1


	//   ....[118]....
        /*0850*/ 	.word	0x00007b80
        /*0854*/ 	.word	0x00000000
        /*0858*/ 	.word	0x00000000
        /*085c*/ 	.short	0x010a
        /*085e*/ 	.byte	0xff
	.zero		1


	//   ....[119]....
        /*0860*/ 	.word	0x00007be0
        /*0864*/ 	.word	0x00000000
        /*0868*/ 	.word	0x00000000
        /*086c*/ 	.short	0x010a
        /*086e*/ 	.byte	0xff
	.zero		1


	//   ....[120]....
        /*0870*/ 	.word	0x00007c30
        /*0874*/ 	.word	0x00000000
        /*0878*/ 	.word	0x000000b0
        /*087c*/ 	.short	0x010a
        /*087e*/ 	.byte	0xff
	.zero		1


	//   ....[121]....
        /*0880*/ 	.word	0x00007c90
        /*0884*/ 	.word	0x00000000
        /*0888*/ 	.word	0x000000a8
        /*088c*/ 	.short	0x010a
        /*088e*/ 	.byte	0xff
	.zero		1


	//   ....[122]....
        /*0890*/ 	.word	0x00007cf0
        /*0894*/ 	.word	0x00000003
        /*0898*/ 	.word	0x00000090
        /*089c*/ 	.short	0x010a
        /*089e*/ 	.byte	0xff
	.zero		1


	//   ....[123]....
        /*08a0*/ 	.word	0x00007d50
        /*08a4*/ 	.word	0x00000003
        /*08a8*/ 	.word	0x00000098
        /*08ac*/ 	.short	0x010a
        /*08ae*/ 	.byte	0xff
	.zero		1


	//   ....[124]....
        /*08b0*/ 	.word	0x00007db0
        /*08b4*/ 	.word	0x00000000
        /*08b8*/ 	.word	0x00000090
        /*08bc*/ 	.short	0x010a
        /*08be*/ 	.byte	0xff
	.zero		1


	//   ....[125]....
        /*08c0*/ 	.word	0x00007e00
        /*08c4*/ 	.word	0x00000000
        /*08c8*/ 	.word	0x000000b0
        /*08cc*/ 	.short	0x010a
        /*08ce*/ 	.byte	0xff
	.zero		1


	//   ....[126]....
        /*08d0*/ 	.word	0x00007e50
        /*08d4*/ 	.word	0x00000000
        /*08d8*/ 	.word	0x00000080
        /*08dc*/ 	.short	0x010a
        /*08de*/ 	.byte	0xff
	.zero		1


	//   ....[127]....
        /*08e0*/ 	.word	0x00007ea0
        /*08e4*/ 	.word	0x00000071
        /*08e8*/ 	.word	0x000000d0
        /*08ec*/ 	.short	0x010a
        /*08ee*/ 	.byte	0xff
	.zero		1


	//   ....[128]....
        /*08f0*/ 	.word	0x00007ef0
        /*08f4*/ 	.word	0x00000020
        /*08f8*/ 	.word	0x00000080
        /*08fc*/ 	.short	0x010a
        /*08fe*/ 	.byte	0xff
	.zero		1


	//----- nvinfo : EIATTR_NUM_MBARRIERS
	.align		4
.L_47:
        /*0900*/ 	.byte	0x03, 0x38
        /*0902*/ 	.short	0x0026


	//----- nvinfo : EIATTR_EXIT_INSTR_OFFSETS
	.align		4
        /*0904*/ 	.byte	0x04, 0x1c
        /*0906*/ 	.short	(.L_49 - .L_48)


	//   ....[0]....
.L_48:
        /*0908*/ 	.word	0x00002790


	//   ....[1]....
        /*090c*/ 	.word	0x00002c80


	//   ....[2]....
        /*0910*/ 	.word	0x00002ce0


	//   ....[3]....
        /*0914*/ 	.word	0x00003c20


	//   ....[4]....
        /*0918*/ 	.word	0x00004930


	//   ....[5]....
        /*091c*/ 	.word	0x00004970


	//   ....[6]....
        /*0920*/ 	.word	0x00007430


	//----- nvinfo : EIATTR_MAX_THREADS
	.align		4
.L_49:
        /*0924*/ 	.byte	0x04, 0x05
        /*0926*/ 	.short	(.L_51 - .L_50)
.L_50:
        /*0928*/ 	.word	0x00000100
        /*092c*/ 	.word	0x00000001
        /*0930*/ 	.word	0x00000001


	//----- nvinfo : EIATTR_CRS_STACK_SIZE
	.align		4
.L_51:
        /*0934*/ 	.byte	0x04, 0x1e
        /*0936*/ 	.short	(.L_53 - .L_52)
.L_52:
        /*0938*/ 	.word	0x00000000


	//----- nvinfo : EIATTR_CBANK_PARAM_SIZE
	.align		4
.L_53:
        /*093c*/ 	.byte	0x03, 0x19
        /*093e*/ 	.short	0x0800


	//----- nvinfo : EIATTR_PARAM_CBANK
	.align		4
        /*0940*/ 	.byte	0x04, 0x0a
        /*0942*/ 	.short	(.L_55 - .L_54)
	.align		4
.L_54:
        /*0944*/ 	.word	index@(.nv.constant0._ZN7cutlass13device_kernelINS_4gemm6kernel13GemmUniversalIN4cute5tupleIJiiiiEEENS1_10collective13CollectiveMmaINS1_35MainloopSm100TmaUmmaWarpSpecializedILi8ELi2ELi4ENS5_IJNS4_1CILi1EEESB_SB_EEEEENS5_IJNSA_ILi64EEENSA_ILi128EEESF_EEENS_12float_e5m2_tENS5_IJSB_llEEESH_SI_NS4_8TiledMMAINS4_8MMA_AtomIJNS4_10MMA_TraitsINS4_19SM100_MMA_F8F6F4_SSEJSH_SH_fSE_SF_NS4_17integral_constantINS4_4UMMA5MajorELSP_1EEESQ_NSN_INSO_7ScaleInELSR_0EEESS_EEEEEENS4_6LayoutISC_NS5_IJNSA_ILi0EEESW_SW_EEEEENS5_IJNS4_10UnderscoreESZ_SZ_EEEEENS4_13SM90_TMA_LOADENS4_14ComposedLayoutINS4_7SwizzleILi2ELi4ELi3EEENS4_18smem_ptr_flag_bitsILi8EEENSV_INS5_IJSE_NSA_ILi8EEEEEENS5_IJSB_SE_EEEEEEEvNS4_8identityES12_NS13_INS14_ILi3ELi4ELi3EEES17_NSV_INS5_IJSF_S18_EEENS5_IJSB_SF_EEEEEEEvS1D_EENS_8epilogue10collective18CollectiveEpilogueINS1K_23Sm100TmaWarpSpecializedILi2ELi2ELi32ELb0ELb0EEEJSG_NS5_IJNSV_ISE_SB_EES1P_EEESH_NS5_IJlSB_lEEESH_S1R_NS1K_6fusion15FusionCallbacksIS1O_NS1S_17LinearCombinationISH_fSH_fLNS_15FloatRoundStyleE2EEESG_S1Q_JEEENS4_5SM1004TMEM4LOAD26SM100_TMEM_LOAD_16dp32b32xES12_NS13_IS15_S17_NSV_INS5_IJS18_SE_EEENS5_IJSE_SB_EEEEEEENS4_39AutoVectorizingCopyWithAssumedAlignmentILi128EEENS4_14SM90_TMA_STOREES25_S27_S27_EEEvvEEEEvNT_6ParamsE)
        /*0948*/ 	.short	0x0380
        /*094a*/ 	.short	0x0800


	//----- nvinfo : EIATTR_SW_WAR
	.align		4
.L_55:
        /*094c*/ 	.byte	0x04, 0x36
        /*094e*/ 	.short	(.L_57 - .L_56)
.L_56:
        /*0950*/ 	.word	0x00000008
.L_57:


//--------------------- .nv.callgraph             --------------------------
	.section	.nv.callgraph,"",@"SHT_CUDA_CALLGRAPH"
	.align	4
	.sectionentsize	8
	.align		4
        /*0000*/ 	.word	0x00000000
	.align		4
        /*0004*/ 	.word	0xffffffff
	.align		4
        /*0008*/ 	.word	index@(_ZN7cutlass13device_kernelINS_4gemm6kernel13GemmUniversalIN4cute5tupleIJiiiiEEENS1_10collective13CollectiveMmaINS1_35MainloopSm100TmaUmmaWarpSpecializedILi8ELi2ELi4ENS5_IJNS4_1CILi1EEESB_SB_EEEEENS5_IJNSA_ILi64EEENSA_ILi128EEESF_EEENS_12float_e5m2_tENS5_IJSB_llEEESH_SI_NS4_8TiledMMAINS4_8MMA_AtomIJNS4_10MMA_TraitsINS4_19SM100_MMA_F8F6F4_SSEJSH_SH_fSE_SF_NS4_17integral_constantINS4_4UMMA5MajorELSP_1EEESQ_NSN_INSO_7ScaleInELSR_0EEESS_EEEEEENS4_6LayoutISC_NS5_IJNSA_ILi0EEESW_SW_EEEEENS5_IJNS4_10UnderscoreESZ_SZ_EEEEENS4_13SM90_TMA_LOADENS4_14ComposedLayoutINS4_7SwizzleILi2ELi4ELi3EEENS4_18smem_ptr_flag_bitsILi8EEENSV_INS5_IJSE_NSA_ILi8EEEEEENS5_IJSB_SE_EEEEEEEvNS4_8identityES12_NS13_INS14_ILi3ELi4ELi3EEES17_NSV_INS5_IJSF_S18_EEENS5_IJSB_SF_EEEEEEEvS1D_EENS_8epilogue10collective18CollectiveEpilogueINS1K_23Sm100TmaWarpSpecializedILi2ELi2ELi32ELb0ELb0EEEJSG_NS5_IJNSV_ISE_SB_EES1P_EEESH_NS5_IJlSB_lEEESH_S1R_NS1K_6fusion15FusionCallbacksIS1O_NS1S_17LinearCombinationISH_fSH_fLNS_15FloatRoundStyleE2EEESG_S1Q_JEEENS4_5SM1004TMEM4LOAD26SM100_TMEM_LOAD_16dp32b32xES12_NS13_IS15_S17_NSV_INS5_IJS18_SE_EEENS5_IJSE_SB_EEEEEEENS4_39AutoVectorizingCopyWithAssumedAlignmentILi128EEENS4_14SM90_TMA_STOREES25_S27_S27_EEEvvEEEEvNT_6ParamsE)
	.align		4
        /*000c*/ 	.word	index@(__assertfail)
	.align		4
        /*0010*/ 	.word	0x00000000
	.align		4
        /*0014*/ 	.word	0xfffffffe
	.align		4
        /*0018*/ 	.word	0x00000000
	.align		4
        /*001c*/ 	.word	0xfffffffd
	.align		4
        /*0020*/ 	.word	0x00000000
	.align		4
        /*0024*/ 	.word	0xfffffffc


//--------------------- .nv.constant4             --------------------------
	.section	.nv.constant4,"a",@progbits
	.align	8
	.align		8
.nv.constant4:
        /*0000*/ 	.dword	__assertfail
	.align		8
        /*0008*/ 	.dword	__unnamed_1
	.align		8
        /*0010*/ 	.dword	__unnamed_2
	.align		8
        /*0018*/ 	.dword	_ZN40_INTERNAL_b8d89780_4_k_cu_eb892da0_311674cuda3std3__45__cpo5beginE
	.align		8
        /*0020*/ 	.dword	_ZN40_INTERNAL_b8d89780_4_k_cu_eb892da0_311674cuda3std3__45__cpo3endE
	.align		8
        /*0028*/ 	.dword	_ZN40_INTERNAL_b8d89780_4_k_cu_eb892da0_311674cuda3std3__45__cpo6cbeginE
	.align		8
        /*0030*/ 	.dword	_ZN40_INTERNAL_b8d89780_4_k_cu_eb892da0_311674cuda3std3__45__cpo4cendE
	.align		8
        /*0038*/ 	.dword	_ZN40_INTERNAL_b8d89780_4_k_cu_eb892da0_311674cuda3std3__442_GLOBAL__N__b8d89780_4_k_cu_eb892da0_311676ignoreE
	.align		8
        /*0040*/ 	.dword	_ZN40_INTERNAL_b8d89780_4_k_cu_eb892da0_311674cuda3std3__419piecewise_constructE
	.align		8
        /*0048*/ 	.dword	_ZN40_INTERNAL_b8d89780_4_k_cu_eb892da0_311674cuda3std3__48in_placeE
	.align		8
        /*0050*/ 	.dword	_ZN40_INTERNAL_b8d89780_4_k_cu_eb892da0_311674cuda3std6ranges3__45__cpo4swapE
	.align		8
        /*0058*/ 	.dword	_ZN40_INTERNAL_b8d89780_4_k_cu_eb892da0_311674cuda3std6ranges3__45__cpo9iter_moveE
	.align		8
        /*0060*/ 	.dword	_ZN40_INTERNAL_b8d89780_4_k_cu_eb892da0_311674cute7productE
	.align		8
        /*0068*/ 	.dword	_ZN40_INTERNAL_b8d89780_4_k_cu_eb892da0_311674cute1_E
	.align		8
        /*0070*/ 	.dword	$str$25
	.align		8
        /*0078*/ 	.dword	$str$26
	.align		8
        /*0080*/ 	.dword	$str$27
	.align		8
        /*0088*/ 	.dword	$str$28


//--------------------- .text._ZN7cutlass13device_kernelINS_4gemm6kernel13GemmUniversalIN4cute5tupleIJiiiiEEENS1_10collective13CollectiveMmaINS1_35MainloopSm100TmaUmmaWarpSpecializedILi8ELi2ELi4ENS5_IJNS4_1CILi1EEESB_SB_EEEEENS5_IJNSA_ILi64EEENSA_ILi128EEESF_EEENS_12float_e5m2_tENS5_IJSB_llEEESH_SI_NS4_8TiledMMAINS4_8MMA_AtomIJNS4_10MMA_TraitsINS4_19SM100_MMA_F8F6F4_SSEJSH_SH_fSE_SF_NS4_17integral_constantINS4_4UMMA5MajorELSP_1EEESQ_NSN_INSO_7ScaleInELSR_0EEESS_EEEEEENS4_6LayoutISC_NS5_IJNSA_ILi0EEESW_SW_EEEEENS5_IJNS4_10UnderscoreESZ_SZ_EEEEENS4_13SM90_TMA_LOADENS4_14ComposedLayoutINS4_7SwizzleILi2ELi4ELi3EEENS4_18smem_ptr_flag_bitsILi8EEENSV_INS5_IJSE_NSA_ILi8EEEEEENS5_IJSB_SE_EEEEEEEvNS4_8identityES12_NS13_INS14_ILi3ELi4ELi3EEES17_NSV_INS5_IJSF_S18_EEENS5_IJSB_SF_EEEEEEEvS1D_EENS_8epilogue10collective18CollectiveEpilogueINS1K_23Sm100TmaWarpSpecializedILi2ELi2ELi32ELb0ELb0EEEJSG_NS5_IJNSV_ISE_SB_EES1P_EEESH_NS5_IJlSB_lEEESH_S1R_NS1K_6fusion15FusionCallbacksIS1O_NS1S_17LinearCombinationISH_fSH_fLNS_15FloatRoundStyleE2EEESG_S1Q_JEEENS4_5SM1004TMEM4LOAD26SM100_TMEM_LOAD_16dp32b32xES12_NS13_IS15_S17_NSV_INS5_IJS18_SE_EEENS5_IJSE_SB_EEEEEEENS4_39AutoVectorizingCopyWithAssumedAlignmentILi128EEENS4_14SM90_TMA_STOREES25_S27_S27_EEEvvEEEEvNT_6ParamsE --------------------------
	.section	.text._ZN7cutlass13device_kernelINS_4gemm6kernel13GemmUniversalIN4cute5tupleIJiiiiEEENS1_10collective13CollectiveMmaINS1_35MainloopSm100TmaUmmaWarpSpecializedILi8ELi2ELi4ENS5_IJNS4_1CILi1EEESB_SB_EEEEENS5_IJNSA_ILi64EEENSA_ILi128EEESF_EEENS_12float_e5m2_tENS5_IJSB_llEEESH_SI_NS4_8TiledMMAINS4_8MMA_AtomIJNS4_10MMA_TraitsINS4_19SM100_MMA_F8F6F4_SSEJSH_SH_fSE_SF_NS4_17integral_constantINS4_4UMMA5MajorELSP_1EEESQ_NSN_INSO_7ScaleInELSR_0EEESS_EEEEEENS4_6LayoutISC_NS5_IJNSA_ILi0EEESW_SW_EEEEENS5_IJNS4_10UnderscoreESZ_SZ_EEEEENS4_13SM90_TMA_LOADENS4_14ComposedLayoutINS4_7SwizzleILi2ELi4ELi3EEENS4_18smem_ptr_flag_bitsILi8EEENSV_INS5_IJSE_NSA_ILi8EEEEEENS5_IJSB_SE_EEEEEEEvNS4_8identityES12_NS13_INS14_ILi3ELi4ELi3EEES17_NSV_INS5_IJSF_S18_EEENS5_IJSB_SF_EEEEEEEvS1D_EENS_8epilogue10collective18CollectiveEpilogueINS1K_23Sm100TmaWarpSpecializedILi2ELi2ELi32ELb0ELb0EEEJSG_NS5_IJNSV_ISE_SB_EES1P_EEESH_NS5_IJlSB_lEEESH_S1R_NS1K_6fusion15FusionCallbacksIS1O_NS1S_17LinearCombinationISH_fSH_fLNS_15FloatRoundStyleE2EEESG_S1Q_JEEENS4_5SM1004TMEM4LOAD26SM100_TMEM_LOAD_16dp32b32xES12_NS13_IS15_S17_NSV_INS5_IJS18_SE_EEENS5_IJSE_SB_EEEEEEENS4_39AutoVectorizingCopyWithAssumedAlignmentILi128EEENS4_14SM90_TMA_STOREES25_S27_S27_EEEvvEEEEvNT_6ParamsE,"ax",@progbits
	.align	128
.text._ZN7cutlass13device_kernelINS_4gemm6kernel13GemmUniversalIN4cute5tupleIJiiiiEEENS1_10collective13CollectiveMmaINS1_35MainloopSm100TmaUmmaWarpSpecializedILi8ELi2ELi4ENS5_IJNS4_1CILi1EEESB_SB_EEEEENS5_IJNSA_ILi64EEENSA_ILi128EEESF_EEENS_12float_e5m2_tENS5_IJSB_llEEESH_SI_NS4_8TiledMMAINS4_8MMA_AtomIJNS4_10MMA_TraitsINS4_19SM100_MMA_F8F6F4_SSEJSH_SH_fSE_SF_NS4_17integral_constantINS4_4UMMA5MajorELSP_1EEESQ_NSN_INSO_7ScaleInELSR_0EEESS_EEEEEENS4_6LayoutISC_NS5_IJNSA_ILi0EEESW_SW_EEEEENS5_IJNS4_10UnderscoreESZ_SZ_EEEEENS4_13SM90_TMA_LOADENS4_14ComposedLayoutINS4_7SwizzleILi2ELi4ELi3EEENS4_18smem_ptr_flag_bitsILi8EEENSV_INS5_IJSE_NSA_ILi8EEEEEENS5_IJSB_SE_EEEEEEEvNS4_8identityES12_NS13_INS14_ILi3ELi4ELi3EEES17_NSV_INS5_IJSF_S18_EEENS5_IJSB_SF_EEEEEEEvS1D_EENS_8epilogue10collective18CollectiveEpilogueINS1K_23Sm100TmaWarpSpecializedILi2ELi2ELi32ELb0ELb0EEEJSG_NS5_IJNSV_ISE_SB_EES1P_EEESH_NS5_IJlSB_lEEESH_S1R_NS1K_6fusion15FusionCallbacksIS1O_NS1S_17LinearCombinationISH_fSH_fLNS_15FloatRoundStyleE2EEESG_S1Q_JEEENS4_5SM1004TMEM4LOAD26SM100_TMEM_LOAD_16dp32b32xES12_NS13_IS15_S17_NSV_INS5_IJS18_SE_EEENS5_IJSE_SB_EEEEEEENS4_39AutoVectorizingCopyWithAssumedAlignmentILi128EEENS4_14SM90_TMA_STOREES25_S27_S27_EEEvvEEEEvNT_6ParamsE:
        .type           _ZN7cutlass13device_kernelINS_4gemm6kernel13GemmUniversalIN4cute5tupleIJiiiiEEENS1_10collective13CollectiveMmaINS1_35MainloopSm100TmaUmmaWarpSpecializedILi8ELi2ELi4ENS5_IJNS4_1CILi1EEESB_SB_EEEEENS5_IJNSA_ILi64EEENSA_ILi128EEESF_EEENS_12float_e5m2_tENS5_IJSB_llEEESH_SI_NS4_8TiledMMAINS4_8MMA_AtomIJNS4_10MMA_TraitsINS4_19SM100_MMA_F8F6F4_SSEJSH_SH_fSE_SF_NS4_17integral_constantINS4_4UMMA5MajorELSP_1EEESQ_NSN_INSO_7ScaleInELSR_0EEESS_EEEEEENS4_6LayoutISC_NS5_IJNSA_ILi0EEESW_SW_EEEEENS5_IJNS4_10UnderscoreESZ_SZ_EEEEENS4_13SM90_TMA_LOADENS4_14ComposedLayoutINS4_7SwizzleILi2ELi4ELi3EEENS4_18smem_ptr_flag_bitsILi8EEENSV_INS5_IJSE_NSA_ILi8EEEEEENS5_IJSB_SE_EEEEEEEvNS4_8identityES12_NS13_INS14_ILi3ELi4ELi3EEES17_NSV_INS5_IJSF_S18_EEENS5_IJSB_SF_EEEEEEEvS1D_EENS_8epilogue10collective18CollectiveEpilogueINS1K_23Sm100TmaWarpSpecializedILi2ELi2ELi32ELb0ELb0EEEJSG_NS5_IJNSV_ISE_SB_EES1P_EEESH_NS5_IJlSB_lEEESH_S1R_NS1K_6fusion15FusionCallbacksIS1O_NS1S_17LinearCombinationISH_fSH_fLNS_15FloatRoundStyleE2EEESG_S1Q_JEEENS4_5SM1004TMEM4LOAD26SM100_TMEM_LOAD_16dp32b32xES12_NS13_IS15_S17_NSV_INS5_IJS18_SE_EEENS5_IJSE_SB_EEEEEEENS4_39AutoVectorizingCopyWithAssumedAlignmentILi128EEENS4_14SM90_TMA_STOREES25_S27_S27_EEEvvEEEEvNT_6ParamsE,@function
        .size           _ZN7cutlass13device_kernelINS_4gemm6kernel13GemmUniversalIN4cute5tupleIJiiiiEEENS1_10collective13CollectiveMmaINS1_35MainloopSm100TmaUmmaWarpSpecializedILi8ELi2ELi4ENS5_IJNS4_1CILi1EEESB_SB_EEEEENS5_IJNSA_ILi64EEENSA_ILi128EEESF_EEENS_12float_e5m2_tENS5_IJSB_llEEESH_SI_NS4_8TiledMMAINS4_8MMA_AtomIJNS4_10MMA_TraitsINS4_19SM100_MMA_F8F6F4_SSEJSH_SH_fSE_SF_NS4_17integral_constantINS4_4UMMA5MajorELSP_1EEESQ_NSN_INSO_7ScaleInELSR_0EEESS_EEEEEENS4_6LayoutISC_NS5_IJNSA_ILi0EEESW_SW_EEEEENS5_IJNS4_10UnderscoreESZ_SZ_EEEEENS4_13SM90_TMA_LOADENS4_14ComposedLayoutINS4_7SwizzleILi2ELi4ELi3EEENS4_18smem_ptr_flag_bitsILi8EEENSV_INS5_IJSE_NSA_ILi8EEEEEENS5_IJSB_SE_EEEEEEEvNS4_8identityES12_NS13_INS14_ILi3ELi4ELi3EEES17_NSV_INS5_IJSF_S18_EEENS5_IJSB_SF_EEEEEEEvS1D_EENS_8epilogue10collective18CollectiveEpilogueINS1K_23Sm100TmaWarpSpecializedILi2ELi2ELi32ELb0ELb0EEEJSG_NS5_IJNSV_ISE_SB_EES1P_EEESH_NS5_IJlSB_lEEESH_S1R_NS1K_6fusion15FusionCallbacksIS1O_NS1S_17LinearCombinationISH_fSH_fLNS_15FloatRoundStyleE2EEESG_S1Q_JEEENS4_5SM1004TMEM4LOAD26SM100_TMEM_LOAD_16dp32b32xES12_NS13_IS15_S17_NSV_INS5_IJS18_SE_EEENS5_IJSE_SB_EEEEEEENS4_39AutoVectorizingCopyWithAssumedAlignmentILi128EEENS4_14SM90_TMA_STOREES25_S27_S27_EEEvvEEEEvNT_6ParamsE,(.L_x_154 - _ZN7cutlass13device_kernelINS_4gemm6kernel13GemmUniversalIN4cute5tupleIJiiiiEEENS1_10collective13CollectiveMmaINS1_35MainloopSm100TmaUmmaWarpSpecializedILi8ELi2ELi4ENS5_IJNS4_1CILi1EEESB_SB_EEEEENS5_IJNSA_ILi64EEENSA_ILi128EEESF_EEENS_12float_e5m2_tENS5_IJSB_llEEESH_SI_NS4_8TiledMMAINS4_8MMA_AtomIJNS4_10MMA_TraitsINS4_19SM100_MMA_F8F6F4_SSEJSH_SH_fSE_SF_NS4_17integral_constantINS4_4UMMA5MajorELSP_1EEESQ_NSN_INSO_7ScaleInELSR_0EEESS_EEEEEENS4_6LayoutISC_NS5_IJNSA_ILi0EEESW_SW_EEEEENS5_IJNS4_10UnderscoreESZ_SZ_EEEEENS4_13SM90_TMA_LOADENS4_14ComposedLayoutINS4_7SwizzleILi2ELi4ELi3EEENS4_18smem_ptr_flag_bitsILi8EEENSV_INS5_IJSE_NSA_ILi8EEEEEENS5_IJSB_SE_EEEEEEEvNS4_8identityES12_NS13_INS14_ILi3ELi4ELi3EEES17_NSV_INS5_IJSF_S18_EEENS5_IJSB_SF_EEEEEEEvS1D_EENS_8epilogue10collective18CollectiveEpilogueINS1K_23Sm100TmaWarpSpecializedILi2ELi2ELi32ELb0ELb0EEEJSG_NS5_IJNSV_ISE_SB_EES1P_EEESH_NS5_IJlSB_lEEESH_S1R_NS1K_6fusion15FusionCallbacksIS1O_NS1S_17LinearCombinationISH_fSH_fLNS_15FloatRoundStyleE2EEESG_S1Q_JEEENS4_5SM1004TMEM4LOAD26SM100_TMEM_LOAD_16dp32b32xES12_NS13_IS15_S17_NSV_INS5_IJS18_SE_EEENS5_IJSE_SB_EEEEEEENS4_39AutoVectorizingCopyWithAssumedAlignmentILi128EEENS4_14SM90_TMA_STOREES25_S27_S27_EEEvvEEEEvNT_6ParamsE)
        .other          _ZN7cutlass13device_kernelINS_4gemm6kernel13GemmUniversalIN4cute5tupleIJiiiiEEENS1_10collective13CollectiveMmaINS1_35MainloopSm100TmaUmmaWarpSpecializedILi8ELi2ELi4ENS5_IJNS4_1CILi1EEESB_SB_EEEEENS5_IJNSA_ILi64EEENSA_ILi128EEESF_EEENS_12float_e5m2_tENS5_IJSB_llEEESH_SI_NS4_8TiledMMAINS4_8MMA_AtomIJNS4_10MMA_TraitsINS4_19SM100_MMA_F8F6F4_SSEJSH_SH_fSE_SF_NS4_17integral_constantINS4_4UMMA5MajorELSP_1EEESQ_NSN_INSO_7ScaleInELSR_0EEESS_EEEEEENS4_6LayoutISC_NS5_IJNSA_ILi0EEESW_SW_EEEEENS5_IJNS4_10UnderscoreESZ_SZ_EEEEENS4_13SM90_TMA_LOADENS4_14ComposedLayoutINS4_7SwizzleILi2ELi4ELi3EEENS4_18smem_ptr_flag_bitsILi8EEENSV_INS5_IJSE_NSA_ILi8EEEEEENS5_IJSB_SE_EEEEEEEvNS4_8identityES12_NS13_INS14_ILi3ELi4ELi3EEES17_NSV_INS5_IJSF_S18_EEENS5_IJSB_SF_EEEEEEEvS1D_EENS_8epilogue10collective18CollectiveEpilogueINS1K_23Sm100TmaWarpSpecializedILi2ELi2ELi32ELb0ELb0EEEJSG_NS5_IJNSV_ISE_SB_EES1P_EEESH_NS5_IJlSB_lEEESH_S1R_NS1K_6fusion15FusionCallbacksIS1O_NS1S_17LinearCombinationISH_fSH_fLNS_15FloatRoundStyleE2EEESG_S1Q_JEEENS4_5SM1004TMEM4LOAD26SM100_TMEM_LOAD_16dp32b32xES12_NS13_IS15_S17_NSV_INS5_IJS18_SE_EEENS5_IJSE_SB_EEEEEEENS4_39AutoVectorizingCopyWithAssumedAlignmentILi128EEENS4_14SM90_TMA_STOREES25_S27_S27_EEEvvEEEEvNT_6ParamsE,@"STO_CUDA_ENTRY STV_DEFAULT"
_ZN7cutlass13device_kernelINS_4gemm6kernel13GemmUniversalIN4cute5tupleIJiiiiEEENS1_10collective13CollectiveMmaINS1_35MainloopSm100TmaUmmaWarpSpecializedILi8ELi2ELi4ENS5_IJNS4_1CILi1EEESB_SB_EEEEENS5_IJNSA_ILi64EEENSA_ILi128EEESF_EEENS_12float_e5m2_tENS5_IJSB_llEEESH_SI_NS4_8TiledMMAINS4_8MMA_AtomIJNS4_10MMA_TraitsINS4_19SM100_MMA_F8F6F4_SSEJSH_SH_fSE_SF_NS4_17integral_constantINS4_4UMMA5MajorELSP_1EEESQ_NSN_INSO_7ScaleInELSR_0EEESS_EEEEEENS4_6LayoutISC_NS5_IJNSA_ILi0EEESW_SW_EEEEENS5_IJNS4_10UnderscoreESZ_SZ_EEEEENS4_13SM90_TMA_LOADENS4_14ComposedLayoutINS4_7SwizzleILi2ELi4ELi3EEENS4_18smem_ptr_flag_bitsILi8EEENSV_INS5_IJSE_NSA_ILi8EEEEEENS5_IJSB_SE_EEEEEEEvNS4_8identityES12_NS13_INS14_ILi3ELi4ELi3EEES17_NSV_INS5_IJSF_S18_EEENS5_IJSB_SF_EEEEEEEvS1D_EENS_8epilogue10collective18CollectiveEpilogueINS1K_23Sm100TmaWarpSpecializedILi2ELi2ELi32ELb0ELb0EEEJSG_NS5_IJNSV_ISE_SB_EES1P_EEESH_NS5_IJlSB_lEEESH_S1R_NS1K_6fusion15FusionCallbacksIS1O_NS1S_17LinearCombinationISH_fSH_fLNS_15FloatRoundStyleE2EEESG_S1Q_JEEENS4_5SM1004TMEM4LOAD26SM100_TMEM_LOAD_16dp32b32xES12_NS13_IS15_S17_NSV_INS5_IJS18_SE_EEENS5_IJSE_SB_EEEEEEENS4_39AutoVectorizingCopyWithAssumedAlignmentILi128EEENS4_14SM90_TMA_STOREES25_S27_S27_EEEvvEEEEvNT_6ParamsE:
[----:B------:R-:W1:Y:S01]  /*0000*/  LDC R1, c[0x0][0x37c] ;  /* 0x0000df00ff017b82 */ /* 0x000e620000000800 */
[----:B------:R-:W2:Y:S01]  /*0010*/  S2R R108, SR_TID.X ;  /* 0x00000000006c7919 */ /* 0x000ea20000002100 */
[----:B------:R-:W3:Y:S01]  /*0020*/  LDCU.64 UR4, c[0x0][0x890] ;  /* 0x00011200ff0477ac */ /* 0x000ee20008000a00 */
[----:B------:R-:W-:Y:S02]  /*0030*/  PRMT R95, RZ, 0x7610, R95 ;  /* 0x00007610ff5f7816 */ /* 0x000fe4000000005f */
[----:B------:R-:W-:Y:S01]  /*0040*/  ELECT P5, URZ, PT ;  /* 0x0000000000ff782f */ /* 0x000fe200038a0000 */
[----:B------:R-:W4:Y:S01]  /*0050*/  LDCU.64 UR46, c[0x0][0x358] ;  /* 0x00006b00ff2e77ac */ /* 0x000f220008000a00 */
[----:B---3--:R-:W-:-:S04]  /*0060*/  UISETP.NE.U32.AND UP0, UPT, UR4, URZ, UPT ;  /* 0x000000ff0400728c */ /* 0x008fc8000bf05070 */
[----:B------:R-:W-:Y:S01]  /*0070*/  UISETP.NE.AND.EX UP0, UPT, UR5, URZ, UPT, UP0 ;  /* 0x000000ff0500728c */ /* 0x000fe2000bf05300 */
[----:B--2---:R-:W-:-:S05]  /*0080*/  SHF.R.U32.HI R101, RZ, 0x5, R108 ;  /* 0x00000005ff657819 */ /* 0x004fca000001166c */
[----:B------:R-:W2:Y:S02]  /*0090*/  SHFL.IDX PT, R0, R101, RZ, 0x1f ;  /* 0x00001fff65007589 */ /* 0x000ea400000e0000 */
[----:B--2---:R-:W-:Y:S01]  /*00a0*/  R2UR UR8, R0 ;  /* 0x00000000000872ca */ /* 0x004fe200000e0000 */
[----:B-1--4-:R-:W-:-:S14]  /*00b0*/  BRA.U UP0, `(.L_x_0) ;  /* 0x00000001002c7547 */ /* 0x012fdc000b800000 */
[----:B------:R-:W1:Y:S02]  /*00c0*/  LDCU.64 UR6, c[0x0][0x888] ;  /* 0x00011100ff0677ac */ /* 0x000e640008000a00 */
[----:B-1----:R-:W-:-:S04]  /*00d0*/  UISETP.NE.U32.AND UP0, UPT, UR6, URZ, UPT ;  /* 0x000000ff0600728c */ /* 0x002fc8000bf05070 */
[----:B------:R-:W-:-:S09]  /*00e0*/  UISETP.NE.AND.EX UP0, UPT, UR7, URZ, UPT, UP0 ;  /* 0x000000ff0700728c */ /* 0x000fd2000bf05300 */
[----:B------:R-:W-:Y:S05]  /*00f0*/  BRA.U !UP0, `(.L_x_1) ;  /* 0x0000000108107547 */ /* 0x000fea000b800000 */
[----:B------:R-:W1:Y:S02]  /*0100*/  LDC.64 R2, c[0x0][0x888] ;  /* 0x00022200ff027b82 */ /* 0x000e640000000a00 */
[----:B-1----:R1:W5:Y:S01]  /*0110*/  LDG.E R49, desc[UR46][R2.64] ;  /* 0x0000002e02317981 */ /* 0x002362000c1e1900 */
[----:B------:R-:W-:Y:S01]  /*0120*/  HFMA2 R95, -RZ, RZ, 0, 5.9604644775390625e-08 ;  /* 0x00000001ff5f7431 */ /* 0x000fe200000001ff */
[----:B------:R-:W-:Y:S05]  /*0130*/  BRA `(.L_x_0) ;  /* 0x00000000000c7947 */ /* 0x000fea0003800000 */
.L_x_1:
[----:B------:R-:W1:Y:S01]  /*0140*/  LDCU UR6, c[0x0][0x880] ;  /* 0x00011000ff0677ac */ /* 0x000e620008000800 */
[----:B------:R-:W-:Y:S01]  /*0150*/  HFMA2 R95, -RZ, RZ, 0, 5.9604644775390625e-08 ;  /* 0x00000001ff5f7431 */ /* 0x000fe200000001ff */
[----:B-1----:R-:W-:-:S07]  /*0160*/  MOV R49, UR6 ;  /* 0x0000000600317c02 */ /* 0x002fce0008000f00 */
.L_x_0:
[----:B------:R-:W2:Y:S02]  /*0170*/  LDCU.64 UR6, c[0x0][0x8b0] ;  /* 0x00011600ff0677ac */ /* 0x000ea40008000a00 */
[----:B--2---:R-:W-:-:S04]  /*0180*/  UISETP.NE.U32.AND UP0, UPT, UR6, URZ, UPT ;  /* 0x000000ff0600728c */ /* 0x004fc8000bf05070 */
[----:B------:R-:W-:-:S09]  /*0190*/  UISETP.NE.AND.EX UP0, UPT, UR7, URZ, UPT, UP0 ;  /* 0x000000ff0700728c */ /* 0x000fd2000bf05300 */
[----:B------:R-:W-:Y:S05]  /*01a0*/  BRA.U UP0, `(.L_x_2) ;  /* 0x0000000100247547 */ /* 0x000fea000b800000 */
[----:B------:R-:W2:Y:S02]  /*01b0*/  LDCU.64 UR6, c[0x0][0x8a8] ;  /* 0x00011500ff0677ac */ /* 0x000ea40008000a00 */
[----:B--2---:R-:W-:-:S04]  /*01c0*/  UISETP.NE.U32.AND UP0, UPT, UR6, URZ, UPT ;  /* 0x000000ff0600728c */ /* 0x004fc8000bf05070 */
[----:B------:R-:W-:-:S09]  /*01d0*/  UISETP.NE.AND.EX UP0, UPT, UR7, URZ, UPT, UP0 ;  /* 0x000000ff0700728c */ /* 0x000fd2000bf05300 */
[----:B------:R-:W-:Y:S05]  /*01e0*/  BRA.U !UP0, `(.L_x_3) ;  /* 0x00000001080c7547 */ /* 0x000fea000b800000 */
[----:B-1----:R-:W1:Y:S02]  /*01f0*/  LDC.64 R2, c[0x0][0x8a8] ;  /* 0x00022a00ff027b82 */ /* 0x002e640000000a00 */
[----:B-1----:R2:W5:Y:S01]  /*0200*/  LDG.E R47, desc[UR46][R2.64] ;  /* 0x0000002e022f7981 */ /* 0x002562000c1e1900 */
[----:B------:R-:W-:Y:S05]  /*0210*/  BRA `(.L_x_2) ;  /* 0x0000000000087947 */ /* 0x000fea0003800000 */
.L_x_3:
[----:B------:R-:W2:Y:S02]  /*0220*/  LDCU UR6, c[0x0][0x8a0] ;  /* 0x00011400ff0677ac */ /* 0x000ea40008000800 */
[----:B--2---:R-:W-:Y:S02]  /*0230*/  MOV R47, UR6 ;  /* 0x00000006002f7c02 */ /* 0x004fe40008000f00 */
.L_x_2:
[----:B------:R-:W-:Y:S01]  /*0240*/  IMAD.U32 R0, RZ, RZ, UR8 ;  /* 0x00000008ff007e24 */ /* 0x000fe2000f8e00ff */
[----:B------:R-:W-:Y:S04]  /*0250*/  BSSY.RECONVERGENT B0, `(.L_x_4) ;  /* 0x000000c000007945 */ /* 0x000fe80003800200 */
[C---:B------:R-:W-:Y:S02]  /*0260*/  ISETP.NE.OR P1, PT, R0.reuse, 0x1, !P5 ;  /* 0x000000010000780c */ /* 0x040fe40006f25670 */
[----:B------:R-:W-:-:S11]  /*0270*/  ISETP.NE.OR P0, PT, R0, 0x3, !P5 ;  /* 0x000000030000780c */ /* 0x000fd60006f05670 */
[----:B------:R-:W-:Y:S05]  /*0280*/  @P1 BRA `(.L_x_5) ;  /* 0x0000000000201947 */ /* 0x000fea0003800000 */
[----:B------:R-:W3:Y:S02]  /*0290*/  LDCU.64 UR6, c[0x0][0x348] ;  /* 0x00006900ff0677ac */ /* 0x000ee40008000a00 */
[----:B---3--:R-:W-:Y:S02]  /*02a0*/  UIADD3 UR10, UP1, UPT, UR6, 0x80, URZ ;  /* 0x00000080060a7890 */ /* 0x008fe4000ff3e0ff */
[----:B------:R-:W-:Y:S02]  /*02b0*/  UIADD3 UR6, UP0, UPT, UR6, 0x180, URZ ;  /* 0x0000018006067890 */ /* 0x000fe4000ff1e0ff */
[----:B------:R-:W-:Y:S02]  /*02c0*/  UIADD3.X UR11, UPT, UPT, URZ, UR7, URZ, UP1, !UPT ;  /* 0x00000007ff0b7290 */ /* 0x000fe40008ffe4ff */
[----:B------:R-:W-:-:S07]  /*02d0*/  UIADD3.X UR7, UPT, UPT, URZ, UR7, URZ, UP0, !UPT ;  /* 0x00000007ff077290 */ /* 0x000fce00087fe4ff */
[----:B------:R3:W-:Y:S02]  /*02e0*/  UTMACCTL.PF [UR10] ;  /* 0x000000000a0079b9 */ /* 0x0007e40008040000 */
[----:B------:R3:W-:Y:S02]  /*02f0*/  UTMACCTL.PF [UR6] ;  /* 0x00000000060079b9 */ /* 0x0007e40008040000 */
[----:B---3--:R-:W-:Y:S01]  /*0300*/  NOP ;  /* 0x0000000000007918 */ /* 0x008fe20000000000 */
.L_x_5:
[----:B------:R-:W-:Y:S05]  /*0310*/  BSYNC.RECONVERGENT B0 ;  /* 0x0000000000007941 */ /* 0x000fea0003800200 */
.L_x_4:
[----:B------:R-:W-:Y:S04]  /*0320*/  BSSY.RECONVERGENT B0, `(.L_x_6) ;  /* 0x000000a000007945 */ /* 0x000fe80003800200 */
        /* <DEDUP_REMOVED lines=9> */
.L_x_7:
[----:B------:R-:W-:Y:S05]  /*03c0*/  BSYNC.RECONVERGENT B0 ;  /* 0x0000000000007941 */ /* 0x000fea0003800200 */
.L_x_6:
[----:B------:R-:W3:Y:S01]  /*03d0*/  LDCU.64 UR6, c[0x0][0x888] ;  /* 0x00011100ff0677ac */ /* 0x000ee20008000a00 */
[----:B------:R-:W-:Y:S02]  /*03e0*/  UISETP.EQ.U32.AND UP1, UPT, UR4, URZ, UPT ;  /* 0x000000ff0400728c */ /* 0x000fe4000bf22070 */
[----:B------:R-:W-:Y:S02]  /*03f0*/  UPLOP3.LUT UP2, UPT, UPT, UPT, UPT, 0x80, 0x8 ;  /* 0x000000000008789c */ /* 0x000fe40003f4f070 */
[----:B---3--:R-:W-:-:S04]  /*0400*/  UISETP.NE.U32.AND UP0, UPT, UR6, URZ, UPT ;  /* 0x000000ff0600728c */ /* 0x008fc8000bf05070 */
[----:B------:R-:W-:-:S04]  /*0410*/  UISETP.NE.AND.EX UP0, UPT, UR7, URZ, UPT, UP0 ;  /* 0x000000ff0700728c */ /* 0x000fc8000bf05300 */
[----:B------:R-:W-:-:S04]  /*0420*/  UISETP.EQ.OR.EX UP3, UPT, UR5, URZ, !UP0, UP1 ;  /* 0x000000ff0500728c */ /* 0x000fc8000c762710 */
[----:B------:R-:W-:-:S05]  /*0430*/  UP2UR UR50, UPR, URZ, 0x8 ;  /* 0x00000008ff327883 */ /* 0x000fca0008000000 */
[----:B------:R-:W-:Y:S07]  /*0440*/  BRA.U !UP3, `(.L_x_8) ;  /* 0x000000010b207547 */ /* 0x000fee000b800000 */
[----:B------:R-:W-:Y:S01]  /*0450*/  UISETP.NE.U32.AND UP2, UPT, UR4, URZ, UPT ;  /* 0x000000ff0400728c */ /* 0x000fe2000bf45070 */
[----:B-----5:R-:W-:Y:S01]  /*0460*/  FSETP.NEU.AND P0, PT, R49, RZ, PT ;  /* 0x000000ff3100720b */ /* 0x020fe20003f0d000 */
[----:B------:R-:W-:Y:S02]  /*0470*/  USEL UR4, URZ, 0xffffffff, UP0 ;  /* 0xffffffffff047887 */ /* 0x000fe40008000000 */
[----:B------:R-:W-:-:S10]  /*0480*/  UISETP.NE.AND.EX UP2, UPT, UR5, URZ, UPT, UP2 ;  /* 0x000000ff0500728c */ /* 0x000fd4000bf45320 */
[----:B------:R-:W-:Y:S01]  /*0490*/  VOTEU.ANY UP1, P0 ;  /* 0x0000000000ff7886 */ /* 0x000fe20000020100 */
[----:B------:R-:W-:-:S04]  /*04a0*/  @!UP2 USEL UR4, URZ, 0xffffffff, UP1 ;  /* 0xffffffffff04a887 */ /* 0x000fc80008800000 */
[----:B------:R-:W-:-:S04]  /*04b0*/  ULOP3.LUT UR4, UR4, 0x1, URZ, 0xc0, !UPT ;  /* 0x0000000104047892 */ /* 0x000fc8000f8ec0ff */
[----:B------:R-:W-:-:S11]  /*04c0*/  UISETP.NE.U32.AND UP2, UPT, UR4, 0x1, UPT ;  /* 0x000000010400788c */ /* 0x000fd6000bf45070 */
.L_x_8:
[----:B-12---:R-:W1:Y:S01]  /*04d0*/  SHFL.IDX PT, R2, R101, RZ, 0x1f ;  /* 0x00001fff65027589 */ /* 0x006e6200000e0000 */
[----:B------:R-:W-:-:S04]  /*04e0*/  UISETP.NE.AND UP1, UPT, UR8, 0x2, UPT ;  /* 0x000000020800788c */ /* 0x000fc8000bf25270 */
[----:B------:R-:W-:Y:S01]  /*04f0*/  USEL UR6, URZ, 0x1, UP1 ;  /* 0x00000001ff067887 */ /* 0x000fe20008800000 */
[----:B-1----:R-:W-:-:S13]  /*0500*/  ISETP.NE.AND P0, PT, R2, RZ, PT ;  /* 0x000000ff0200720c */ /* 0x002fda0003f05270 */
[----:B------:R-:W-:Y:S05]  /*0510*/  @P0 BRA `(.L_x_9) ;  /* 0x0000000000680947 */ /* 0x000fea0003800000 */
[----:B------:R-:W1:Y:S01]  /*0520*/  S2UR UR5, SR_CgaCtaId ;  /* 0x00000000000579c3 */ /* 0x000e620000008800 */
[----:B------:R-:W-:Y:S01]  /*0530*/  UMOV UR7, 0x400 ;  /* 0x0000040000077882 */ /* 0x000fe20000000000 */
[----:B------:R-:W-:Y:S01]  /*0540*/  UMOV UR4, 0x1 ;  /* 0x0000000100047882 */ /* 0x000fe20000000000 */
[----:B------:R-:W-:Y:S01]  /*0550*/  ELECT P0, URZ, PT ;  /* 0x0000000000ff782f */ /* 0x000fe20003800000 */
[----:B------:R-:W-:-:S04]  /*0560*/  UIADD3 UR10, UPT, UPT, -UR4, 0x100000, URZ ;  /* 0x00100000040a7890 */ /* 0x000fc8000fffe1ff */
[----:B------:R-:W-:Y:S02]  /*0570*/  USHF.L.U32 UR11, UR10, 0xb, URZ ;  /* 0x0000000b0a0b7899 */ /* 0x000fe400080006ff */
[----:B------:R-:W-:Y:S02]  /*0580*/  USHF.L.U32 UR10, UR10, 0x1, URZ ;  /* 0x000000010a0a7899 */ /* 0x000fe400080006ff */
[----:B-1----:R-:W-:Y:S01]  /*0590*/  ULEA UR5, UR5, UR7, 0x18 ;  /* 0x0000000705057291 */ /* 0x002fe2000f8ec0ff */
[----:B------:R-:W1:Y:S11]  /*05a0*/  FENCE.VIEW.ASYNC.S ;  /* 0x00000000000073c6 */ /* 0x000e760000000000 */
[----:B-1----:R1:W2:Y:S01]  /*05b0*/  SYNCS.EXCH.64 URZ, [UR5], UR10 ;  /* 0x0000000a05ff75b2 */ /* 0x0022a20008000100 */
[----:B------:R1:W3:Y:S01]  /*05c0*/  SYNCS.EXCH.64 URZ, [UR5+0x40], UR10 ;  /* 0x0000400a05ff75b2 */ /* 0x0002e20008000100 */
[----:B------:R1:W4:Y:S01]  /*05d0*/  SYNCS.EXCH.64 URZ, [UR5+0x8], UR10 ;  /* 0x0000080a05ff75b2 */ /* 0x0003220008000100 */
[----:B------:R1:W1:Y:S01]  /*05e0*/  SYNCS.EXCH.64 URZ, [UR5+0x48], UR10 ;  /* 0x0000480a05ff75b2 */ /* 0x0002620008000100 */
        /* <DEDUP_REMOVED lines=12> */
[----:B------:R-:W-:Y:S01]  /*06b0*/  NOP ;  /* 0x0000000000007918 */ /* 0x000fe20000000000 */
.L_x_9:
[----:B------:R-:W2:Y:S01]  /*06c0*/  SHFL.IDX PT, R2, R101, RZ, 0x1f ;  /* 0x00001fff65027589 */ /* 0x000ea200000e0000 */
[----:B------:R-:W-:Y:S01]  /*06d0*/  NOP ;  /* 0x0000000000007918 */ /* 0x000fe20000000000 */
[----:B--2---:R-:W-:-:S13]  /*06e0*/  ISETP.NE.AND P0, PT, R2, 0x1, PT ;  /* 0x000000010200780c */ /* 0x004fda0003f05270 */
[----:B------:R-:W-:Y:S05]  /*06f0*/  @P0 BRA `(.L_x_10) ;  /* 0x0000000000480947 */ /* 0x000fea0003800000 */
[----:B------:R-:W2:Y:S01]  /*0700*/  S2UR UR7, SR_CgaCtaId ;  /* 0x00000000000779c3 */ /* 0x000ea20000008800 */
[----:B------:R-:W-:Y:S01]  /*0710*/  UMOV UR9, 0x400 ;  /* 0x0000040000097882 */ /* 0x000fe20000000000 */
[----:B-1----:R-:W-:Y:S01]  /*0720*/  UMOV UR5, 0x20 ;  /* 0x0000002000057882 */ /* 0x002fe20000000000 */
[----:B------:R-:W-:Y:S01]  /*0730*/  UMOV UR4, 0x80 ;  /* 0x0000008000047882 */ /* 0x000fe20000000000 */
[----:B------:R-:W-:-:S04]  /*0740*/  UIADD3 UR10, UPT, UPT, -UR5, 0x100000, URZ ;  /* 0x00100000050a7890 */ /* 0x000fc8000fffe1ff */
[----:B------:R-:W-:Y:S02]  /*0750*/  USHF.L.U32 UR11, UR10, 0xb, URZ ;  /* 0x0000000b0a0b7899 */ /* 0x000fe400080006ff */
[----:B------:R-:W-:Y:S02]  /*0760*/  USHF.L.U32 UR10, UR10, 0x1, URZ ;  /* 0x000000010a0a7899 */ /* 0x000fe400080006ff */
[----:B------:R-:W-:-:S04]  /*0770*/  UIADD3 UR4, UPT, UPT, -UR4, 0x100000, URZ ;  /* 0x0010000004047890 */ /* 0x000fc8000fffe1ff */
[----:B------:R-:W-:Y:S02]  /*0780*/  USHF.L.U32 UR5, UR4, 0xb, URZ ;  /* 0x0000000b04057899 */ /* 0x000fe400080006ff */
[----:B------:R-:W-:Y:S01]  /*0790*/  USHF.L.U32 UR4, UR4, 0x1, URZ ;  /* 0x0000000104047899 */ /* 0x000fe200080006ff */
[----:B------:R-:W-:Y:S01]  /*07a0*/  ELECT P0, URZ, PT ;  /* 0x0000000000ff782f */ /* 0x000fe20003800000 */
[----:B--2---:R-:W-:Y:S01]  /*07b0*/  ULEA UR7, UR7, UR9, 0x18 ;  /* 0x0000000907077291 */ /* 0x004fe2000f8ec0ff */
[----:B------:R-:W1:Y:S11]  /*07c0*/  FENCE.VIEW.ASYNC.S ;  /* 0x00000000000073c6 */ /* 0x000e760000000000 */
[----:B-1----:R2:W1:Y:S01]  /*07d0*/  SYNCS.EXCH.64 URZ, [UR7+0x80], UR10 ;  /* 0x0000800a07ff75b2 */ /* 0x0024620008000100 */
[----:B------:R2:W1:Y:S01]  /*07e0*/  SYNCS.EXCH.64 URZ, [UR7+0x90], UR4 ;  /* 0x0000900407ff75b2 */ /* 0x0004620008000100 */
[----:B------:R2:W1:Y:S01]  /*07f0*/  SYNCS.EXCH.64 URZ, [UR7+0x88], UR10 ;  /* 0x0000880a07ff75b2 */ /* 0x0004620008000100 */
[----:B------:R2:W1:Y:S02]  /*0800*/  SYNCS.EXCH.64 URZ, [UR7+0x98], UR4 ;  /* 0x0000980407ff75b2 */ /* 0x0004640008000100 */
[----:B--2---:R-:W-:Y:S01]  /*0810*/  NOP ;  /* 0x0000000000007918 */ /* 0x004fe20000000000 */
.L_x_10:
[----:B------:R-:W2:Y:S01]  /*0820*/  SHFL.IDX PT, R2, R101, RZ, 0x1f ;  /* 0x00001fff65027589 */ /* 0x000ea200000e0000 */
[----:B------:R-:W-:Y:S01]  /*0830*/  NOP ;  /* 0x0000000000007918 */ /* 0x000fe20000000000 */
[----:B--2---:R-:W-:-:S13]  /*0840*/  ISETP.NE.AND P0, PT, R2, 0x3, PT ;  /* 0x000000030200780c */ /* 0x004fda0003f05270 */
[----:B------:R-:W-:Y:S05]  /*0850*/  @P0 BRA `(.L_x_11) ;  /* 0x0000000000300947 */ /* 0x000fea0003800000 */
[----:B-1----:R-:W1:Y:S01]  /*0860*/  S2UR UR5, SR_CgaCtaId ;  /* 0x00000000000579c3 */ /* 0x002e620000008800 */
        /* <DEDUP_REMOVED lines=8> */
[----:B-1----:R2:W1:Y:S01]  /*08f0*/  SYNCS.EXCH.64 URZ, [UR5+0xa0], UR10 ;  /* 0x0000a00a05ff75b2 */ /* 0x0024620008000100 */
[----:B------:R2:W1:Y:S02]  /*0900*/  SYNCS.EXCH.64 URZ, [UR5+0xa8], UR10 ;  /* 0x0000a80a05ff75b2 */ /* 0x0004640008000100 */
[----:B--2---:R-:W-:Y:S01]  /*0910*/  NOP ;  /* 0x0000000000007918 */ /* 0x004fe20000000000 */
.L_x_11:
[----:B------:R-:W2:Y:S01]  /*0920*/  SHFL.IDX PT, R2, R101, RZ, 0x1f ;  /* 0x00001fff65027589 */ /* 0x000ea200000e0000 */
[----:B------:R-:W-:Y:S01]  /*0930*/  NOP ;  /* 0x0000000000007918 */ /* 0x000fe20000000000 */
[----:B--2---:R-:W-:-:S13]  /*0940*/  ISETP.NE.AND P0, PT, R2, 0x4, PT ;  /* 0x000000040200780c */ /* 0x004fda0003f05270 */
[----:B------:R-:W-:Y:S05]  /*0950*/  @P0 BRA `(.L_x_12) ;  /* 0x00000000004c0947 */ /* 0x000fea0003800000 */
[----:B-1----:R-:W1:Y:S01]  /*0960*/  S2UR UR5, SR_CgaCtaId ;  /* 0x00000000000579c3 */ /* 0x002e620000008800 */
[----:B------:R-:W-:Y:S01]  /*0970*/  UMOV UR9, 0x100 ;  /* 0x0000010000097882 */ /* 0x000fe20000000000 */
[----:B------:R-:W-:Y:S01]  /*0980*/  UMOV UR7, 0x400 ;  /* 0x0000040000077882 */ /* 0x000fe20000000000 */
[----:B------:R-:W-:Y:S01]  /*0990*/  USEL UR9, UR9, 0xe0, UP2 ;  /* 0x000000e009097887 */ /* 0x000fe20009000000 */
[----:B------:R-:W-:Y:S01]  /*09a0*/  UMOV UR4, 0x1 ;  /* 0x0000000100047882 */ /* 0x000fe20000000000 */
[----:B------:R-:W-:Y:S01]  /*09b0*/  ELECT P0, URZ, PT ;  /* 0x0000000000ff782f */ /* 0x000fe20003800000 */
[----:B------:R-:W-:-:S04]  /*09c0*/  UIADD3 UR10, UPT, UPT, -UR4, 0x100000, URZ ;  /* 0x00100000040a7890 */ /* 0x000fc8000fffe1ff */
[----:B------:R-:W-:Y:S02]  /*09d0*/  USHF.L.U32 UR11, UR10, 0xb, URZ ;  /* 0x0000000b0a0b7899 */ /* 0x000fe400080006ff */
[----:B------:R-:W-:Y:S02]  /*09e0*/  USHF.L.U32 UR10, UR10, 0x1, URZ ;  /* 0x000000010a0a7899 */ /* 0x000fe400080006ff */
[----:B------:R-:W-:-:S04]  /*09f0*/  UIADD3 UR12, UPT, UPT, -UR9, 0x100000, URZ ;  /* 0x00100000090c7890 */ /* 0x000fc8000fffe1ff */
[----:B------:R-:W-:Y:S02]  /*0a00*/  USHF.L.U32 UR13, UR12, 0xb, URZ ;  /* 0x0000000b0c0d7899 */ /* 0x000fe400080006ff */
[----:B------:R-:W-:Y:S02]  /*0a10*/  USHF.L.U32 UR12, UR12, 0x1, URZ ;  /* 0x000000010c0c7899 */ /* 0x000fe400080006ff */
[----:B-1----:R-:W-:Y:S01]  /*0a20*/  ULEA UR5, UR5, UR7, 0x18 ;  /* 0x0000000705057291 */ /* 0x002fe2000f8ec0ff */
[----:B------:R-:W1:Y:S11]  /*0a30*/  FENCE.VIEW.ASYNC.S ;  /* 0x00000000000073c6 */ /* 0x000e760000000000 */
[----:B-1----:R2:W1:Y:S01]  /*0a40*/  SYNCS.EXCH.64 URZ, [UR5+0xb0], UR10 ;  /* 0x0000b00a05ff75b2 */ /* 0x0024620008000100 */
[----:B------:R2:W1:Y:S01]  /*0a50*/  SYNCS.EXCH.64 URZ, [UR5+0xc0], UR12 ;  /* 0x0000c00c05ff75b2 */ /* 0x0004620008000100 */
[----:B------:R2:W1:Y:S01]  /*0a60*/  SYNCS.EXCH.64 URZ, [UR5+0xb8], UR10 ;  /* 0x0000b80a05ff75b2 */ /* 0x0004620008000100 */
[----:B------:R2:W1:Y:S02]  /*0a70*/  SYNCS.EXCH.64 URZ, [UR5+0xc8], UR12 ;  /* 0x0000c80c05ff75b2 */ /* 0x0004640008000100 */
[----:B--2---:R-:W-:Y:S01]  /*0a80*/  NOP ;  /* 0x0000000000007918 */ /* 0x004fe20000000000 */
.L_x_12:
        /* <DEDUP_REMOVED lines=20> */
[----:B------:R2:W1:Y:S01]  /*0bd0*/  SYNCS.EXCH.64 URZ, [UR7+0xf8], UR4 ;  /* 0x0000f80407ff75b2 */ /* 0x0004620008000100 */
[----:B------:R2:W1:Y:S01]  /*0be0*/  SYNCS.EXCH.64 URZ, [UR7+0xe0], UR10 ;  /* 0x0000e00a07ff75b2 */ /* 0x0004620008000100 */
[----:B------:R2:W1:Y:S01]  /*0bf0*/  SYNCS.EXCH.64 URZ, [UR7+0x100], UR4 ;  /* 0x0001000407ff75b2 */ /* 0x0004620008000100 */
[----:B------:R2:W1:Y:S01]  /*0c00*/  SYNCS.EXCH.64 URZ, [UR7+0xe8], UR10 ;  /* 0x0000e80a07ff75b2 */ /* 0x0004620008000100 */
[----:B------:R2:W1:Y:S02]  /*0c10*/  SYNCS.EXCH.64 URZ, [UR7+0x108], UR4 ;  /* 0x0001080407ff75b2 */ /* 0x0004640008000100 */
[----:B--2---:R-:W-:Y:S01]  /*0c20*/  NOP ;  /* 0x0000000000007918 */ /* 0x004fe20000000000 */
.L_x_13:
        /* <DEDUP_REMOVED lines=18> */
.L_x_14:
[----:B-1----:R-:W1:Y:S01]  /*0d50*/  S2UR UR5, SR_CTAID.X ;  /* 0x00000000000579c3 */ /* 0x002e620000002500 */
[----:B------:R-:W-:-:S05]  /*0d60*/  CS2R.32 R96, SR_CgaSize ;  /* 0x0000000000607805 */ /* 0x000fca0000008a00 */
[----:B------:R-:W-:-:S05]  /*0d70*/  IMAD R96, R96, -0xa0, RZ ;  /* 0xffffff6060607824 */ /* 0x000fca00078e02ff */
[----:B------:R-:W-:-:S14]  /*0d80*/  R2UR UR9, R96 ;  /* 0x00000000600972ca */ /* 0x000fdc00000e0000 */
[----:B------:R-:W2:Y:S01]  /*0d90*/  LDCU UR9, c[0x0][UR9+0x2b0] ;  /* 0x00005600090977ac */ /* 0x000ea20008000800 */
[----:B------:R-:W-:Y:S01]  /*0da0*/  NOP ;  /* 0x0000000000007918 */ /* 0x000fe20000000000 */
[----:B------:R-:W-:-:S05]  /*0db0*/  CS2R.32 R96, SR_CgaSize ;  /* 0x0000000000607805 */ /* 0x000fca0000008a00 */
[----:B------:R-:W-:-:S05]  /*0dc0*/  IMAD R96, R96, -0xa0, RZ ;  /* 0xffffff6060607824 */ /* 0x000fca00078e02ff */
[----:B------:R-:W-:-:S14]  /*0dd0*/  R2UR UR7, R96 ;  /* 0x00000000600772ca */ /* 0x000fdc00000e0000 */
[----:B------:R-:W3:Y:S01]  /*0de0*/  LDCU UR7, c[0x0][UR7+0x2b4] ;  /* 0x00005680070777ac */ /* 0x000ee20008000800 */
[----:B------:R-:W4:Y:S08]  /*0df0*/  S2UR UR4, SR_CTAID.Y ;  /* 0x00000000000479c3 */ /* 0x000f300000002600 */
[----:B------:R-:W3:Y:S01]  /*0e00*/  LDC R9, c[0x0][0xb24] ;  /* 0x0002c900ff097b82 */ /* 0x000ee20000000800 */
[----:B-1----:R-:W-:-:S02]  /*0e10*/  I2FP.F32.U32 R4, UR5 ;  /* 0x0000000500047c45 */ /* 0x002fc40008201000 */
[----:B------:R-:W-:-:S05]  /*0e20*/  CS2R.32 R5, SR_CgaSize ;  /* 0x0000000000057805 */ /* 0x000fca0000008a00 */
[----:B------:R-:W-:-:S06]  /*0e30*/  IMAD R5, R5, -0xa0, RZ ;  /* 0xffffff6005057824 */ /* 0x000fcc00078e02ff */
[----:B------:R-:W1:Y:S01]  /*0e40*/  LDC R5, c[0x0][R5+0x2a0] ;  /* 0x0000a80005057b82 */ /* 0x000e620000000800 */
[----:B------:R-:W-:Y:S01]  /*0e50*/  MOV R21, UR5 ;  /* 0x0000000500157c02 */ /* 0x000fe20008000f00 */
[----:B--2---:R-:W-:Y:S01]  /*0e60*/  FMUL R4, R4, UR9 ;  /* 0x0000000904047c20 */ /* 0x004fe20008400000 */
[----:B----4-:R-:W-:Y:S02]  /*0e70*/  I2FP.F32.U32 R2, UR4 ;  /* 0x0000000400027c45 */ /* 0x010fe40008201000 */
[----:B------:R-:W-:-:S05]  /*0e80*/  CS2R.32 R3, SR_CgaSize ;  /* 0x0000000000037805 */ /* 0x000fca0000008a00 */
[----:B------:R-:W-:-:S06]  /*0e90*/  IMAD R3, R3, -0xa0, RZ ;  /* 0xffffff6003037824 */ /* 0x000fcc00078e02ff */
[----:B------:R-:W2:Y:S01]  /*0ea0*/  LDC R3, c[0x0][R3+0x2a4] ;  /* 0x0000a90003037b82 */ /* 0x000ea20000000800 */
[----:B------:R-:W4:Y:S01]  /*0eb0*/  F2I.U32.TRUNC.NTZ R96, R4 ;  /* 0x0000000400607305 */ /* 0x000f22000020f000 */
[----:B------:R-:W-:Y:S01]  /*0ec0*/  MOV R20, UR4 ;  /* 0x0000000400147c02 */ /* 0x000fe20008000f00 */
[----:B---3--:R-:W-:-:S05]  /*0ed0*/  FMUL R2, R2, UR7 ;  /* 0x0000000702027c20 */ /* 0x008fca0008400000 */
[----:B------:R-:W-:Y:S01]  /*0ee0*/  BAR.SYNC.DEFER_BLOCKING 0x0 ;  /* 0x0000000000007b1d */ /* 0x000fe20000010000 */
[----:B------:R-:W-:-:S05]  /*0ef0*/  ISETP.GE.AND P0, PT, R9, 0x1, PT ;  /* 0x000000010900780c */ /* 0x000fca0003f06270 */
[----:B------:R-:W3:Y:S02]  /*0f00*/  F2I.U32.TRUNC.NTZ R94, R2 ;  /* 0x00000002005e7305 */ /* 0x000ee4000020f000 */
[----:B------:R-:W2:Y:S01]  /*0f10*/  S2UR UR36, SR_CTAID.Z ;  /* 0x00000000002479c3 */ /* 0x000ea20000002700 */
[----:B----4-:R-:W-:-:S05]  /*0f20*/  IADD3 R96, PT, PT, -R96, RZ, RZ ;  /* 0x000000ff60607210 */ /* 0x010fca0007ffe1ff */
[----:B-1----:R-:W-:Y:S01]  /*0f30*/  IMAD R96, R5, R96, UR5 ;  /* 0x0000000505607e24 */ /* 0x002fe2000f8e0260 */
[----:B---3--:R-:W-:-:S05]  /*0f40*/  IADD3 R94, PT, PT, -R94, RZ, RZ ;  /* 0x000000ff5e5e7210 */ /* 0x008fca0007ffe1ff */
[----:B--2---:R-:W-:Y:S01]  /*0f50*/  IMAD R94, R3, R94, UR4 ;  /* 0x00000004035e7e24 */ /* 0x004fe2000f8e025e */
[----:B------:R-:W-:Y:S06]  /*0f60*/  @!P0 BRA `(.L_x_15) ;  /* 0x0000000000b88947 */ /* 0x000fec0003800000 */
[----:B------:R-:W1:Y:S01]  /*0f70*/  LDC.64 R4, c[0x0][0xb18] ;  /* 0x0002c600ff047b82 */ /* 0x000e620000000a00 */
[----:B------:R-:W-:-:S07]  /*0f80*/  ISETP.NE.AND P0, PT, R9, 0x1, PT ;  /* 0x000000010900780c */ /* 0x000fce0003f05270 */
[----:B------:R-:W2:Y:S08]  /*0f90*/  LDC R10, c[0x0][0xb0c] ;  /* 0x0002c300ff0a7b82 */ /* 0x000eb00000000800 */
[----:B------:R-:W3:Y:S08]  /*0fa0*/  LDC R11, c[0x0][0x370] ;  /* 0x0000dc00ff0b7b82 */ /* 0x000ef00000000800 */
[----:B------:R-:W4:Y:S01]  /*0fb0*/  LDC R12, c[0x0][0x374] ;  /* 0x0000dd00ff0c7b82 */ /* 0x000f220000000800 */
[----:B-1----:R-:W-:-:S07]  /*0fc0*/  ISETP.NE.AND P1, PT, R4, 0x1, PT ;  /* 0x000000010400780c */ /* 0x002fce0003f25270 */
[----:B------:R-:W3:Y:S01]  /*0fd0*/  LDC.64 R6, c[0x0][0xb10] ;  /* 0x0002c400ff067b82 */ /* 0x000ee20000000a00 */
[----:B--2---:R-:W-:-:S07]  /*0fe0*/  ISETP.NE.AND P2, PT, R10, 0x1, PT ;  /* 0x000000010a00780c */ /* 0x004fce0003f45270 */
[----:B------:R-:W1:Y:S08]  /*0ff0*/  LDC R8, c[0x0][0xb20] ;  /* 0x0002c800ff087b82 */ /* 0x000e700000000800 */
[----:B------:R-:W2:Y:S01]  /*1000*/  LDC.64 R2, c[0x0][0xb28] ;  /* 0x0002ca00ff027b82 */ /* 0x000ea20000000a00 */
[----:B----4-:R-:W-:-:S04]  /*1010*/  IMAD.HI.U32 R13, R12, R5, RZ ;  /* 0x000000050c0d7227 */ /* 0x010fc800078e00ff */
[----:B------:R-:W-:-:S04]  /*1020*/  IMAD.HI.U32 R5, R20, R5, RZ ;  /* 0x0000000514057227 */ /* 0x000fc800078e00ff */
[----:B---3--:R-:W-:-:S04]  /*1030*/  IMAD.HI.U32 R14, R11, R6, RZ ;  /* 0x000000060b0e7227 */ /* 0x008fc800078e00ff */
[C---:B------:R-:W-:Y:S01]  /*1040*/  IMAD.HI.U32 R16, R21.reuse, R6, RZ ;  /* 0x0000000615107227 */ /* 0x040fe200078e00ff */
[-C--:B------:R-:W-:Y:S02]  /*1050*/  @P2 SHF.R.U32.HI R11, RZ, R7.reuse, R14 ;  /* 0x00000007ff0b2219 */ /* 0x080fe4000001160e */
[-C--:B-1----:R-:W-:Y:S02]  /*1060*/  @P1 SHF.R.U32.HI R12, RZ, R8.reuse, R13 ;  /* 0x00000008ff0c1219 */ /* 0x082fe4000001160d */
[----:B------:R-:W-:Y:S02]  /*1070*/  SHF.R.U32.HI R5, RZ, R8, R5 ;  /* 0x00000008ff057219 */ /* 0x000fe40000011605 */
[----:B------:R-:W-:Y:S02]  /*1080*/  SHF.R.U32.HI R16, RZ, R7, R16 ;  /* 0x00000007ff107219 */ /* 0x000fe40000011610 */
[----:B------:R-:W-:Y:S01]  /*1090*/  SEL R5, R20, R5, !P1 ;  /* 0x0000000514057207 */ /* 0x000fe20004800000 */
[----:B--2---:R-:W-:Y:S01]  /*10a0*/  IMAD.HI.U32 R14, R12, R2, RZ ;  /* 0x000000020c0e7227 */ /* 0x004fe200078e00ff */
[----:B------:R-:W-:-:S02]  /*10b0*/  SEL R7, R21, R16, !P2 ;  /* 0x0000001015077207 */ /* 0x000fc40005000000 */
[----:B------:R-:W-:Y:S01]  /*10c0*/  IADD3 R13, PT, PT, -R5, RZ, RZ ;  /* 0x000000ff050d7210 */ /* 0x000fe20007ffe1ff */
[----:B------:R-:W-:Y:S01]  /*10d0*/  IMAD.HI.U32 R6, R11, R2, RZ ;  /* 0x000000020b067227 */ /* 0x000fe200078e00ff */
[----:B------:R-:W-:-:S03]  /*10e0*/  @P0 SHF.R.U32.HI R12, RZ, R3, R14 ;  /* 0x00000003ff0c0219 */ /* 0x000fc6000001160e */
[----:B------:R-:W-:Y:S01]  /*10f0*/  IMAD R13, R4, R13, R20 ;  /* 0x0000000d040d7224 */ /* 0x000fe200078e0214 */
[----:B------:R-:W-:Y:S01]  /*1100*/  @P0 SHF.R.U32.HI R11, RZ, R3, R6 ;  /* 0x00000003ff0b0219 */ /* 0x000fe20000011606 */
[----:B------:R-:W-:-:S04]  /*1110*/  IMAD R12, R12, R9, RZ ;  /* 0x000000090c0c7224 */ /* 0x000fc800078e02ff */
[----:B------:R-:W-:Y:S01]  /*1120*/  IMAD R6, R11, R9, RZ ;  /* 0x000000090b067224 */ /* 0x000fe200078e02ff */
[----:B------:R-:W-:-:S04]  /*1130*/  ISETP.GE.AND P1, PT, R5, R12, PT ;  /* 0x0000000c0500720c */ /* 0x000fc80003f26270 */
[----:B------:R-:W-:Y:S01]  /*1140*/  ISETP.GE.OR P1, PT, R7, R6, P1 ;  /* 0x000000060700720c */ /* 0x000fe20000f26670 */
[----:B------:R-:W-:-:S05]  /*1150*/  IMAD.HI.U32 R6, R5, R2, RZ ;  /* 0x0000000205067227 */ /* 0x000fca00078e00ff */
[----:B------:R-:W-:-:S04]  /*1160*/  SHF.R.U32.HI R6, RZ, R3, R6 ;  /* 0x00000003ff067219 */ /* 0x000fc80000011606 */
[----:B------:R-:W-:-:S03]  /*1170*/  SEL R6, R5, R6, !P0 ;  /* 0x0000000605067207 */ /* 0x000fc60004000000 */
[----:B------:R-:W-:Y:S01]  /*1180*/  @!P1 IMAD.HI.U32 R8, R7, R2, RZ ;  /* 0x0000000207089227 */ /* 0x000fe200078e00ff */
[----:B------:R-:W-:-:S04]  /*1190*/  IADD3 R2, PT, PT, -R6, RZ, RZ ;  /* 0x000000ff06027210 */ /* 0x000fc80007ffe1ff */
[----:B------:R-:W-:Y:S01]  /*11a0*/  @!P1 SHF.R.U32.HI R8, RZ, R3, R8 ;  /* 0x00000003ff089219 */ /* 0x000fe20000011608 */
[----:B------:R-:W-:-:S03]  /*11b0*/  IMAD R2, R9, R2, R5 ;  /* 0x0000000209027224 */ /* 0x000fc600078e0205 */
[----:B------:R-:W-:-:S05]  /*11c0*/  @!P1 SEL R3, R7, R8, !P0 ;  /* 0x0000000807039207 */ /* 0x000fca0004000000 */
[--C-:B------:R-:W-:Y:S02]  /*11d0*/  @!P1 IMAD.IADD R6, R6, 0x1, -R3.reuse ;  /* 0x0000000106069824 */ /* 0x100fe400078e0a03 */
[----:B------:R-:W-:Y:S01]  /*11e0*/  @!P1 IMAD R3, R2, R11, R3 ;  /* 0x0000000b02039224 */ /* 0x000fe200078e0203 */
[----:B------:R-:W-:Y:S01]  /*11f0*/  IADD3 R2, PT, PT, -R7, RZ, RZ ;  /* 0x000000ff07027210 */ /* 0x000fe20007ffe1ff */
[----:B------:R-:W-:Y:S02]  /*1200*/  @!P1 IMAD R5, R6, R9, R7 ;  /* 0x0000000906059224 */ /* 0x000fe400078e0207 */
[----:B------:R-:W-:Y:S02]  /*1210*/  @!P1 IMAD.MOV.U32 R7, RZ, RZ, R3 ;  /* 0x000000ffff079224 */ /* 0x000fe400078e0003 */
[----:B------:R-:W-:Y:S02]  /*1220*/  IMAD R2, R10, R2, R21 ;  /* 0x000000020a027224 */ /* 0x000fe400078e0215 */
[----:B------:R-:W-:-:S02]  /*1230*/  IMAD R20, R5, R4, R13 ;  /* 0x0000000405147224 */ /* 0x000fc400078e020d */
[----:B------:R-:W-:Y:S02]  /*1240*/  IMAD R21, R7, R10, R2 ;  /* 0x0000000a07157224 */ /* 0x000fe400078e0202 */
.L_x_15:
[----:B------:R-:W1:Y:S01]  /*1250*/  LDCU UR4, c[0x0][0xb30] ;  /* 0x00016600ff0477ac */ /* 0x000e620008000800 */
[----:B------:R-:W2:Y:S08]  /*1260*/  S2UR UR37, SR_CgaCtaId ;  /* 0x00000000002579c3 */ /* 0x000eb00000008800 */
[----:B------:R-:W3:Y:S01]  /*1270*/  LDC R40, c[0x0][0xb24] ;  /* 0x0002c900ff287b82 */ /* 0x000ee20000000800 */
[----:B-1----:R-:W-:-:S09]  /*1280*/  UISETP.NE.AND UP1, UPT, UR4, 0x1, UPT ;  /* 0x000000010400788c */ /* 0x002fd2000bf25270 */
[----:B--2---:R-:W-:Y:S05]  /*1290*/  BRA.U UP1, `(.L_x_16) ;  /* 0x0000000101407547 */ /* 0x004fea000b800000 */
[----:B------:R-:W1:Y:S08]  /*12a0*/  LDC.64 R4, c[0x0][0xb10] ;  /* 0x0002c400ff047b82 */ /* 0x000e700000000a00 */
[----:B------:R-:W2:Y:S08]  /*12b0*/  LDC.64 R2, c[0x0][0xb18] ;  /* 0x0002c600ff027b82 */ /* 0x000eb00000000a00 */
[----:B------:R-:W4:Y:S08]  /*12c0*/  LDC R6, c[0x0][0xb20] ;  /* 0x0002c800ff067b82 */ /* 0x000f300000000800 */
[----:B------:R-:W3:Y:S01]  /*12d0*/  LDC R8, c[0x0][0xb0c] ;  /* 0x0002c300ff087b82 */ /* 0x000ee20000000800 */
[----:B-1----:R-:W-:-:S05]  /*12e0*/  IMAD.HI.U32 R4, R21, R4, RZ ;  /* 0x0000000415047227 */ /* 0x002fca00078e00ff */
[----:B------:R-:W-:Y:S01]  /*12f0*/  SHF.R.U32.HI R4, RZ, R5, R4 ;  /* 0x00000005ff047219 */ /* 0x000fe20000011604 */
[----:B--2---:R-:W-:Y:S01]  /*1300*/  IMAD.HI.U32 R3, R20, R3, RZ ;  /* 0x0000000314037227 */ /* 0x004fe200078e00ff */
[----:B------:R-:W-:-:S04]  /*1310*/  ISETP.NE.AND P0, PT, R2, 0x1, PT ;  /* 0x000000010200780c */ /* 0x000fc80003f05270 */
[----:B----4-:R-:W-:-:S04]  /*1320*/  SHF.R.U32.HI R3, RZ, R6, R3 ;  /* 0x00000006ff037219 */ /* 0x010fc80000011603 */
[----:B------:R-:W-:Y:S02]  /*1330*/  SEL R3, R20, R3, !P0 ;  /* 0x0000000314037207 */ /* 0x000fe40004000000 */
[----:B---3--:R-:W-:-:S04]  /*1340*/  ISETP.NE.AND P1, PT, R8, 0x1, PT ;  /* 0x000000010800780c */ /* 0x008fc80003f25270 */
[----:B------:R-:W-:-:S05]  /*1350*/  SEL R4, R21, R4, !P1 ;  /* 0x0000000415047207 */ /* 0x000fca0004800000 */
[----:B------:R-:W-:Y:S02]  /*1360*/  IMAD.IADD R5, R3, 0x1, -R4 ;  /* 0x0000000103057824 */ /* 0x000fe400078e0a04 */
[----:B------:R-:W-:Y:S02]  /*1370*/  IMAD.IADD R3, R4, 0x1, -R3 ;  /* 0x0000000104037824 */ /* 0x000fe400078e0a03 */
[----:B------:R-:W-:Y:S02]  /*1380*/  IMAD R21, R5, R8, R21 ;  /* 0x0000000805157224 */ /* 0x000fe400078e0215 */
[----:B------:R-:W-:-:S07]  /*1390*/  IMAD R20, R3, R2, R20 ;  /* 0x0000000203147224 */ /* 0x000fce00078e0214 */
.L_x_16:
[----:B------:R-:W-:Y:S01]  /*13a0*/  BAR.SYNC.DEFER_BLOCKING 0x0 ;  /* 0x0000000000007b1d */ /* 0x000fe20000010000 */
[----:B------:R-:W-:Y:S01]  /*13b0*/  UISETP.NE.AND UP1, UPT, UR8, 0x2, UPT ;  /* 0x000000020800788c */ /* 0x000fe2000bf25270 */
[----:B------:R-:W-:Y:S02]  /*13c0*/  ISETP.NE.OR P5, PT, R0, 0x2, !P5 ;  /* 0x000000020000780c */ /* 0x000fe40006fa5670 */
[----:B------:R-:W-:-:S06]  /*13d0*/  LOP3.LUT R2, R108, 0x1f, RZ, 0xc0, !PT ;  /* 0x0000001f6c027812 */ /* 0x000fcc00078ec0ff */
[----:B------:R-:W-:Y:S05]  /*13e0*/  BRA.U UP1, `(.L_x_17) ;  /* 0x0000001101f07547 */ /* 0x000fea000b800000 */
[----:B------:R-:W1:Y:S01]  /*13f0*/  LDCU UR13, c[0x0][0x38c] ;  /* 0x00007180ff0d77ac */ /* 0x000e620008000800 */
[----:B------:R-:W2:Y:S01]  /*1400*/  LDC R9, c[0x0][0x370] ;  /* 0x0000dc00ff097b82 */ /* 0x000ea20000000800 */
[----:B------:R-:W-:Y:S01]  /*1410*/  PLOP3.LUT P1, PT, PT, PT, UP2, 0x80, 0x8 ;  /* 0x000000000008781c */ /* 0x000fe20003f2f028 */
[----:B------:R-:W-:Y:S01]  /*1420*/  HFMA2 R12, -RZ, RZ, 0, 0 ;  /* 0x00000000ff0c7431 */ /* 0x000fe200000001ff */
[----:B------:R-:W-:Y:S01]  /*1430*/  ISETP.EQ.OR P4, PT, R2, RZ, P5 ;  /* 0x000000ff0200720c */ /* 0x000fe20002f82670 */
[----:B------:R-:W-:Y:S01]  /*1440*/  IMAD.MOV.U32 R15, RZ, RZ, 0x1 ;  /* 0x00000001ff0f7424 */ /* 0x000fe200078e00ff */
[----:B------:R-:W-:Y:S01]  /*1450*/  PLOP3.LUT P1, PT, P1, PT, PT, 0x8, 0x80 ;  /* 0x000000000080781c */ /* 0x000fe20000f2e170 */
[----:B------:R-:W-:Y:S01]  /*1460*/  IMAD.MOV.U32 R14, RZ, RZ, RZ ;  /* 0x000000ffff0e7224 */ /* 0x000fe200078e00ff */
[----:B------:R-:W-:Y:S01]  /*1470*/  MOV R8, 0x1 ;  /* 0x0000000100087802 */ /* 0x000fe20000000f00 */
[----:B------:R-:W4:Y:S01]  /*1480*/  LDC R0, c[0x0][0x374] ;  /* 0x0000dd00ff007b82 */ /* 0x000f220000000800 */
[----:B------:R-:W-:Y:S01]  /*1490*/  IMAD.MOV.U32 R10, RZ, RZ, RZ ;  /* 0x000000ffff0a7224 */ /* 0x000fe200078e00ff */
[----:B------:R-:W2:Y:S01]  /*14a0*/  LDCU.64 UR22, c[0x0][0x348] ;  /* 0x00006900ff1677ac */ /* 0x000ea20008000a00 */
[----:B------:R-:W-:Y:S01]  /*14b0*/  UMOV UR6, URZ ;  /* 0x000000ff00067c82 */ /* 0x000fe20008000000 */
[----:B-1----:R-:W-:-:S04]  /*14c0*/  UIADD3 UR5, UPT, UPT, UR13, 0x7f, URZ ;  /* 0x0000007f0d057890 */ /* 0x002fc8000fffe0ff */
[----:B------:R-:W-:-:S04]  /*14d0*/  USHF.R.S32.HI UR4, URZ, 0x1f, UR5 ;  /* 0x0000001fff047899 */ /* 0x000fc80008011405 */
[----:B------:R-:W-:-:S04]  /*14e0*/  ULEA.HI UR4, UR4, UR5, URZ, 0x7 ;  /* 0x0000000504047291 */ /* 0x000fc8000f8f38ff */
[----:B------:R-:W-:Y:S02]  /*14f0*/  USHF.R.S32.HI UR15, URZ, 0x7, UR4 ;  /* 0x00000007ff0f7899 */ /* 0x000fe40008011404 */
[----:B------:R-:W-:Y:S02]  /*1500*/  UIADD3 UR4, UPT, UPT, UR13, -0x1, URZ ;  /* 0xffffffff0d047890 */ /* 0x000fe4000fffe0ff */
[----:B------:R-:W-:Y:S02]  /*1510*/  UISETP.LT.U32.AND UP0, UPT, UR15, 0x8, UPT ;  /* 0x000000080f00788c */ /* 0x000fe4000bf01070 */
[----:B------:R-:W-:Y:S02]  /*1520*/  UISETP.GE.U32.AND UP1, UPT, UR4, -0xff, UPT ;  /* 0xffffff010400788c */ /* 0x000fe4000bf26070 */
[----:B------:R-:W-:Y:S02]  /*1530*/  USEL UR14, UR15, 0x8, UP0 ;  /* 0x000000080f0e7887 */ /* 0x000fe40008000000 */
[----:B------:R-:W-:-:S02]  /*1540*/  UIADD3 UR13, UPT, UPT, UR13, 0xfe, URZ ;  /* 0x000000fe0d0d7890 */ /* 0x000fc4000fffe0ff */
[----:B------:R-:W-:Y:S02]  /*1550*/  UIADD3 UR5, UPT, UPT, UR14, -0x1, URZ ;  /* 0xffffffff0e057890 */ /* 0x000fe4000fffe0ff */
[----:B------:R-:W-:-:S03]  /*1560*/  UIADD3 UR7, UPT, UPT, UR15, -UR14, URZ ;  /* 0x8000000e0f077290 */ /* 0x000fc6000fffe0ff */
[----:B------:R-:W-:-:S04]  /*1570*/  @UP1 UIADD3 UR5, UPT, UPT, UR14, URZ, URZ ;  /* 0x000000ff0e051290 */ /* 0x000fc8000fffe0ff */
[----:B--2---:R-:W-:-:S12]  /*1580*/  UIADD3 UR5, UPT, UPT, UR5, 0x1, URZ ;  /* 0x0000000105057890 */ /* 0x004fd8000fffe0ff */
.L_x_35:
[----:B------:R-:W-:Y:S01]  /*1590*/  UISETP.NE.AND UP0, UPT, UR37, URZ, UPT ;  /* 0x000000ff2500728c */ /* 0x000fe2000bf05270 */
[----:B------:R-:W1:Y:S08]  /*15a0*/  S2UR UR37, SR_CgaCtaId ;  /* 0x00000000002579c3 */ /* 0x000e700000008800 */
[----:B------:R-:W-:Y:S05]  /*15b0*/  BRA.U UP0, `(.L_x_18) ;  /* 0x0000000100347547 */ /* 0x000fea000b800000 */
[----:B------:R-:W2:Y:S01]  /*15c0*/  S2R R2, SR_CgaCtaId ;  /* 0x0000000000027919 */ /* 0x000ea20000008800 */
[----:B------:R-:W-:-:S04]  /*15d0*/  MOV R3, 0x400 ;  /* 0x0000040000037802 */ /* 0x000fc80000000f00 */
[----:B--2---:R-:W-:Y:S02]  /*15e0*/  LEA R3, R2, R3, 0x18 ;  /* 0x0000000302037211 */ /* 0x004fe400078ec0ff */
[----:B------:R-:W-:-:S03]  /*15f0*/  SHF.L.U32 R2, R8, 0x1f, RZ ;  /* 0x0000001f08027819 */ /* 0x000fc600000006ff */
[----:B------:R-:W-:-:S04]  /*1600*/  IMAD R3, R10, 0x8, R3 ;  /* 0x000000080a037824 */ /* 0x000fc800078e0203 */
[----:B------:R-:W2:Y:S02]  /*1610*/  SYNCS.PHASECHK.TRANS64.TRYWAIT P0, [R3+URZ+0x120], R2 ;  /* 0x00012002030075a7 */ /* 0x000ea400080011ff */
[----:B--2---:R-:W-:Y:S05]  /*1620*/  @!P0 BRA `(.L_x_19) ;  /* 0x0000005c00848947 */ /* 0x004fea0003800000 */
.L_x_109:
[----:B------:R-:W-:Y:S01]  /*1630*/  VIADD R10, R10, 0x1 ;  /* 0x000000010a0a7836 */ /* 0x000fe20000000000 */
[----:B------:R2:W-:Y:S04]  /*1640*/  SYNCS.ARRIVE.TRANS64.A1T0 RZ, [R3+URZ+0x110], RZ ;  /* 0x000110ff03ff79a7 */ /* 0x0005e800081000ff */
[----:B------:R-:W-:-:S04]  /*1650*/  ISETP.NE.AND P0, PT, R10, 0x2, PT ;  /* 0x000000020a00780c */ /* 0x000fc80003f05270 */
[----:B------:R-:W-:Y:S02]  /*1660*/  SEL R10, R10, RZ, P0 ;  /* 0x000000ff0a0a7207 */ /* 0x000fe40000000000 */
[----:B--2---:R-:W-:-:S04]  /*1670*/  SEL R3, RZ, 0x1, P0 ;  /* 0x00000001ff037807 */ /* 0x004fc80000000000 */
[----:B------:R-:W-:-:S07]  /*1680*/  LOP3.LUT R8, R8, R3, RZ, 0x3c, !PT ;  /* 0x0000000308087212 */ /* 0x000fce00078e3cff */
.L_x_18:
[----:B------:R-:W-:Y:S01]  /*1690*/  UMOV UR4, 0x400 ;  /* 0x0000040000047882 */ /* 0x000fe20000000000 */
[----:B------:R-:W-:Y:S01]  /*16a0*/  SHF.L.U32 R2, R15, 0x1f, RZ ;  /* 0x0000001f0f027819 */ /* 0x000fe200000006ff */
[----:B-1----:R-:W-:Y:S01]  /*16b0*/  ULEA UR4, UR37, UR4, 0x18 ;  /* 0x0000000425047291 */ /* 0x002fe2000f8ec0ff */
[----:B------:R-:W-:Y:S01]  /*16c0*/  R2UR UR34, R21 ;  /* 0x00000000152272ca */ /* 0x000fe200000e0000 */
[----:B------:R-:W-:Y:S01]  /*16d0*/  UISETP.GE.U32.AND UP0, UPT, UR13, 0xff, UPT ;  /* 0x000000ff0d00788c */ /* 0x000fe2000bf06070 */
[----:B------:R-:W-:Y:S01]  /*16e0*/  R2UR UR10, R20 ;  /* 0x00000000140a72ca */ /* 0x000fe200000e0000 */
[----:B------:R-:W-:Y:S01]  /*16f0*/  ULEA UR8, UR6, UR4, 0x3 ;  /* 0x0000000406087291 */ /* 0x000fe2000f8e18ff */
[----:B------:R-:W-:-:S08]  /*1700*/  UMOV UR24, URZ ;  /* 0x000000ff00187c82 */ /* 0x000fd00008000000 */
[----:B------:R1:W2:Y:S01]  /*1710*/  SYNCS.PHASECHK.TRANS64.TRYWAIT P0, [UR8+0x40], R2 ;  /* 0x00004002ff0075a7 */ /* 0x0002a20008001108 */
[----:B------:R-:W-:Y:S02]  /*1720*/  USHF.L.U32 UR34, UR34, 0x6, URZ ;  /* 0x0000000622227899 */ /* 0x000fe400080006ff */
[----:B------:R-:W-:Y:S01]  /*1730*/  USHF.L.U32 UR10, UR10, 0x7, URZ ;  /* 0x000000070a0a7899 */ /* 0x000fe200080006ff */
[----:B------:R-:W-:Y:S11]  /*1740*/  BRA.U !UP0, `(.L_x_20) ;  /* 0x0000000108a87547 */ /* 0x000ff6000b800000 */
[----:B------:R-:W-:Y:S01]  /*1750*/  UMOV UR16, URZ ;  /* 0x000000ff00107c82 */ /* 0x000fe20008000000 */
[----:B------:R-:W-:-:S05]  /*1760*/  UMOV UR17, UR6 ;  /* 0x0000000600117c82 */ /* 0x000fca0008000000 */
.L_x_25:
[----:B-1----:R-:W-:Y:S01]  /*1770*/  ULEA UR33, UR17, UR4, 0x3 ;  /* 0x0000000411217291 */ /* 0x002fe2000f8e18ff */
[----:B--2---:R-:W-:Y:S01]  /*1780*/  @!P5 MOV R3, 0x6000 ;  /* 0x000060000003d802 */ /* 0x004fe20000000f00 */
[----:B--2---:R-:W-:Y:S10]  /*1790*/  @P0 BRA `(.L_x_21) ;  /* 0x00000000000c0947 */ /* 0x004ff40003800000 */
[----:B------:R-:W-:-:S04]  /*17a0*/  SHF.L.U32 R5, R15, 0x1f, RZ ;  /* 0x0000001f0f057819 */ /* 0x000fc800000006ff */
[----:B------:R-:W2:Y:S02]  /*17b0*/  SYNCS.PHASECHK.TRANS64.TRYWAIT P0, [UR33+0x40], R5 ;  /* 0x00004005ff0075a7 */ /* 0x000ea40008001121 */
[----:B--2---:R-:W-:Y:S05]  /*17c0*/  @!P0 BRA `(.L_x_22) ;  /* 0x0000005c00308947 */ /* 0x004fea0003800000 */
.L_x_21:
[----:B------:R2:W-:Y:S01]  /*17d0*/  @!P5 SYNCS.ARRIVE.TRANS64 RZ, [UR33], R3 ;  /* 0x00000003ffffd9a7 */ /* 0x0005e20008000021 */
[----:B------:R-:W-:Y:S04]  /*17e0*/  BSSY.RECONVERGENT B0, `(.L_x_23) ;  /* 0x0000003000007945 */ /* 0x000fe80003800200 */
[----:B------:R-:W-:Y:S05]  /*17f0*/  @P4 BRA `(.L_x_24) ;  /* 0x0000000000044947 */ /* 0x000fea0003800000 */
[----:B------:R-:W-:Y:S05]  /*1800*/  BPT.TRAP 0x1 ;  /* 0x000000040000795c */ /* 0x000fea0000300000 */
.L_x_24:
[----:B------:R-:W-:Y:S05]  /*1810*/  BSYNC.RECONVERGENT B0 ;  /* 0x0000000000007941 */ /* 0x000fea0003800200 */
.L_x_23:
[----:B------:R-:W-:Y:S02]  /*1820*/  UIADD3 UR6, UPT, UPT, UR17, 0x1, URZ ;  /* 0x0000000111067890 */ /* 0x000fe4000fffe0ff */
[----:B------:R-:W-:Y:S02]  /*1830*/  ULEA UR32, UR17, UR4, 0xd ;  /* 0x0000000411207291 */ /* 0x000fe4000f8e68ff */
[----:B------:R-:W-:Y:S02]  /*1840*/  UISETP.NE.AND UP0, UPT, UR6, 0x8, UPT ;  /* 0x000000080600788c */ /* 0x000fe4000bf05270 */
[----:B------:R-:W-:Y:S02]  /*1850*/  UIADD3 UR26, UP1, UPT, UR22, 0x80, URZ ;  /* 0x00000080161a7890 */ /* 0x000fe4000ff3e0ff */
[----:B------:R-:W-:Y:S02]  /*1860*/  USEL UR9, URZ, 0x1, UP0 ;  /* 0x00000001ff097887 */ /* 0x000fe40008000000 */
[----:B------:R-:W-:-:S02]  /*1870*/  USEL UR6, UR6, URZ, UP0 ;  /* 0x000000ff06067287 */ /* 0x000fc40008000000 */
[----:B------:R-:W-:Y:S02]  /*1880*/  UIADD3 UR20, UP0, UPT, UR22, 0x180, URZ ;  /* 0x0000018016147890 */ /* 0x000fe4000ff1e0ff */
[----:B------:R-:W-:Y:S01]  /*1890*/  ULEA UR8, UR6, UR4, 0x3 ;  /* 0x0000000406087291 */ /* 0x000fe2000f8e18ff */
[----:B------:R-:W-:Y:S01]  /*18a0*/  LOP3.LUT R15, R15, UR9, RZ, 0x3c, !PT ;  /* 0x000000090f0f7c12 */ /* 0x000fe2000f8e3cff */
[----:B------:R-:W-:Y:S02]  /*18b0*/  USHF.L.U32 UR35, UR16, 0x7, URZ ;  /* 0x0000000710237899 */ /* 0x000fe400080006ff */
[----:B------:R-:W-:Y:S01]  /*18c0*/  UIADD3.X UR27, UPT, UPT, URZ, UR23, URZ, UP1, !UPT ;  /* 0x00000017ff1b7290 */ /* 0x000fe20008ffe4ff */
[----:B-1----:R-:W-:Y:S01]  /*18d0*/  SHF.L.U32 R2, R15, 0x1f, RZ ;  /* 0x0000001f0f027819 */ /* 0x002fe200000006ff */
[----:B------:R-:W-:Y:S02]  /*18e0*/  UIADD3 UR32, UPT, UPT, UR32, 0x4400, URZ ;  /* 0x0000440020207890 */ /* 0x000fe4000fffe0ff */
[----:B------:R-:W-:Y:S01]  /*18f0*/  UIADD3.X UR21, UPT, UPT, URZ, UR23, URZ, UP0, !UPT ;  /* 0x00000017ff157290 */ /* 0x000fe200087fe4ff */
[----:B------:R1:W1:Y:S01]  /*1900*/  SYNCS.PHASECHK.TRANS64.TRYWAIT P0, [UR8+0x40], R2 ;  /* 0x00004002ff0075a7 */ /* 0x0002620008001108 */
[----:B------:R-:W-:Y:S01]  /*1910*/  ULEA UR8, UR17, UR4, 0xe ;  /* 0x0000000411087291 */ /* 0x000fe2000f8e70ff */
[----:B------:R-:W-:Y:S01]  /*1920*/  UMOV UR18, 0x0 ;  /* 0x0000000000127882 */ /* 0x000fe20000000000 */
[----:B------:R-:W-:-:S02]  /*1930*/  UMOV UR19, 0x10000000 ;  /* 0x1000000000137882 */ /* 0x000fc40000000000 */
[----:B------:R-:W-:Y:S01]  /*1940*/  UIADD3 UR8, UPT, UPT, UR8, 0x14400, URZ ;  /* 0x0001440008087890 */ /* 0x000fe2000fffe0ff */
[----:B------:R1:W-:Y:S01]  /*1950*/  UTMALDG.3D [UR32], [UR26], desc[UR18] ;  /* 0x000012201a0075b4 */ /* 0x0003e20008011000 */
[----:B------:R-:W-:Y:S01]  /*1960*/  UMOV UR12, UR36 ;  /* 0x00000024000c7c82 */ /* 0x000fe20008000000 */
[----:B------:R-:W-:Y:S01]  /*1970*/  UMOV UR9, UR33 ;  /* 0x0000002100097c82 */ /* 0x000fe20008000000 */
[----:B------:R-:W-:Y:S01]  /*1980*/  UMOV UR11, UR35 ;  /* 0x00000023000b7c82 */ /* 0x000fe20008000000 */
[----:B------:R-:W-:Y:S01]  /*1990*/  UIADD3 UR16, UPT, UPT, UR16, 0x1, URZ ;  /* 0x0000000110107890 */ /* 0x000fe2000fffe0ff */
[----:B------:R-:W-:Y:S01]  /*19a0*/  UMOV UR24, UR5 ;  /* 0x0000000500187c82 */ /* 0x000fe20008000000 */
[----:B------:R-:W-:Y:S02]  /*19b0*/  UMOV UR17, UR6 ;  /* 0x0000000600117c82 */ /* 0x000fe40008000000 */
[----:B------:R1:W-:Y:S01]  /*19c0*/  UTMALDG.3D [UR8], [UR20], desc[UR18] ;  /* 0x00001208140075b4 */ /* 0x0003e20008011000 */
[----:B------:R-:W-:-:S09]  /*19d0*/  UISETP.NE.AND UP0, UPT, UR16, UR5, UPT ;  /* 0x000000051000728c */ /* 0x000fd2000bf05270 */
[----:B------:R-:W-:Y:S05]  /*19e0*/  BRA.U UP0, `(.L_x_25) ;  /* 0xfffffffd00607547 */ /* 0x000fea000b83ffff */
.L_x_20:
[----:B-1----:R-:W-:Y:S01]  /*19f0*/  ULEA UR8, UR6, UR4, 0x3 ;  /* 0x0000000406087291 */ /* 0x002fe2000f8e18ff */
[----:B------:R-:W-:Y:S01]  /*1a00*/  SHF.L.U32 R2, R15, 0x1f, RZ ;  /* 0x0000001f0f027819 */ /* 0x000fe200000006ff */
[----:B------:R-:W-:Y:S01]  /*1a10*/  @!P1 SYNCS.ARRIVE.TRANS64.A1T0 RZ, [UR4+0xa8], RZ ;  /* 0x0000a8ffffff99a7 */ /* 0x000fe20008100004 */
[----:B------:R-:W-:-:S06]  /*1a20*/  UISETP.GT.AND UP0, UPT, UR15, UR14, UPT ;  /* 0x0000000e0f00728c */ /* 0x000fcc000bf04270 */
[----:B--2---:R1:W2:Y:S03]  /*1a30*/  SYNCS.PHASECHK.TRANS64.TRYWAIT P0, [UR8+0x40], R2 ;  /* 0x00004002ff0075a7 */ /* 0x0042a60008001108 */
[----:B------:R-:W-:Y:S05]  /*1a40*/  BRA.U !UP0, `(.L_x_26) ;  /* 0x0000000108ac7547 */ /* 0x000fea000b800000 */
[----:B------:R-:W-:Y:S01]  /*1a50*/  UIADD3 UR21, UPT, UPT, UR7, UR24, URZ ;  /* 0x0000001807157290 */ /* 0x000fe2000fffe0ff */
[----:B------:R-:W-:-:S11]  /*1a60*/  UMOV UR25, UR6 ;  /* 0x0000000600197c82 */ /* 0x000fd60008000000 */
.L_x_31:
[----:B-1----:R-:W-:Y:S01]  /*1a70*/  ULEA UR17, UR25, UR4, 0x3 ;  /* 0x0000000419117291 */ /* 0x002fe2000f8e18ff */
[----:B--2---:R-:W-:Y:S01]  /*1a80*/  @!P5 MOV R3, 0x6000 ;  /* 0x000060000003d802 */ /* 0x004fe20000000f00 */
[----:B--2---:R-:W-:Y:S10]  /*1a90*/  @P0 BRA `(.L_x_27) ;  /* 0x00000000000c0947 */ /* 0x004ff40003800000 */
[----:B------:R-:W-:-:S04]  /*1aa0*/  SHF.L.U32 R5, R15, 0x1f, RZ ;  /* 0x0000001f0f057819 */ /* 0x000fc800000006ff */
[----:B------:R-:W2:Y:S02]  /*1ab0*/  SYNCS.PHASECHK.TRANS64.TRYWAIT P0, [UR17+0x40], R5 ;  /* 0x00004005ff0075a7 */ /* 0x000ea40008001111 */
[----:B--2---:R-:W-:Y:S05]  /*1ac0*/  @!P0 BRA `(.L_x_28) ;  /* 0x0000005800888947 */ /* 0x004fea0003800000 */
.L_x_27:
[----:B------:R2:W-:Y:S01]  /*1ad0*/  @!P5 SYNCS.ARRIVE.TRANS64 RZ, [UR17], R3 ;  /* 0x00000003ffffd9a7 */ /* 0x0005e20008000011 */
[----:B------:R-:W-:Y:S04]  /*1ae0*/  BSSY.RECONVERGENT B0, `(.L_x_29) ;  /* 0x0000003000007945 */ /* 0x000fe80003800200 */
[----:B------:R-:W-:Y:S05]  /*1af0*/  @P4 BRA `(.L_x_30) ;  /* 0x0000000000044947 */ /* 0x000fea0003800000 */
[----:B------:R-:W-:Y:S05]  /*1b00*/  BPT.TRAP 0x1 ;  /* 0x000000040000795c */ /* 0x000fea0000300000 */
.L_x_30:
[----:B------:R-:W-:Y:S05]  /*1b10*/  BSYNC.RECONVERGENT B0 ;  /* 0x0000000000007941 */ /* 0x000fea0003800200 */
.L_x_29:
        /* <DEDUP_REMOVED lines=10> */
[----:B------:R-:W-:Y:S01]  /*1bc0*/  UIADD3 UR16, UPT, UPT, UR16, 0x4400, URZ ;  /* 0x0000440010107890 */ /* 0x000fe2000fffe0ff */
[----:B-1----:R-:W-:Y:S01]  /*1bd0*/  SHF.L.U32 R2, R15, 0x1f, RZ ;  /* 0x0000001f0f027819 */ /* 0x002fe200000006ff */
[----:B------:R-:W-:Y:S02]  /*1be0*/  UIADD3.X UR31, UPT, UPT, URZ, UR23, URZ, UP1, !UPT ;  /* 0x00000017ff1f7290 */ /* 0x000fe40008ffe4ff */
[----:B------:R-:W-:Y:S01]  /*1bf0*/  UIADD3.X UR29, UPT, UPT, URZ, UR23, URZ, UP0, !UPT ;  /* 0x00000017ff1d7290 */ /* 0x000fe200087fe4ff */
[----:B------:R1:W1:Y:S01]  /*1c00*/  SYNCS.PHASECHK.TRANS64.TRYWAIT P0, [UR8+0x40], R2 ;  /* 0x00004002ff0075a7 */ /* 0x0002620008001108 */
[----:B------:R-:W-:Y:S01]  /*1c10*/  ULEA UR8, UR25, UR4, 0xe ;  /* 0x0000000419087291 */ /* 0x000fe2000f8e70ff */
[----:B------:R-:W-:Y:S01]  /*1c20*/  UMOV UR26, 0x0 ;  /* 0x00000000001a7882 */ /* 0x000fe20000000000 */
[----:B------:R-:W-:-:S02]  /*1c30*/  UMOV UR27, 0x10000000 ;  /* 0x10000000001b7882 */ /* 0x000fc40000000000 */
[----:B------:R-:W-:Y:S01]  /*1c40*/  UIADD3 UR8, UPT, UPT, UR8, 0x14400, URZ ;  /* 0x0001440008087890 */ /* 0x000fe2000fffe0ff */
[----:B------:R-:W-:Y:S01]  /*1c50*/  UMOV UR18, UR34 ;  /* 0x0000002200127c82 */ /* 0x000fe20008000000 */
[----:B------:R-:W-:Y:S01]  /*1c60*/  UMOV UR20, UR36 ;  /* 0x0000002400147c82 */ /* 0x000fe20008000000 */
[----:B------:R-:W-:Y:S01]  /*1c70*/  UMOV UR12, UR36 ;  /* 0x00000024000c7c82 */ /* 0x000fe20008000000 */
[----:B------:R-:W-:Y:S01]  /*1c80*/  UMOV UR9, UR17 ;  /* 0x0000001100097c82 */ /* 0x000fe20008000000 */
[----:B------:R-:W-:Y:S01]  /*1c90*/  UMOV UR11, UR19 ;  /* 0x00000013000b7c82 */ /* 0x000fe20008000000 */
[----:B------:R1:W-:Y:S01]  /*1ca0*/  UTMALDG.3D [UR16], [UR30], desc[UR26] ;  /* 0x00001a101e0075b4 */ /* 0x0003e20008011000 */
[----:B------:R-:W-:Y:S01]  /*1cb0*/  UIADD3 UR24, UPT, UPT, UR24, 0x1, URZ ;  /* 0x0000000118187890 */ /* 0x000fe2000fffe0ff */
[----:B------:R-:W-:-:S03]  /*1cc0*/  UMOV UR25, UR6 ;  /* 0x0000000600197c82 */ /* 0x000fc60008000000 */
[----:B------:R-:W-:Y:S01]  /*1cd0*/  UISETP.NE.AND UP0, UPT, UR24, UR21, UPT ;  /* 0x000000151800728c */ /* 0x000fe2000bf05270 */
[----:B------:R1:W-:Y:S08]  /*1ce0*/  UTMALDG.3D [UR8], [UR28], desc[UR26] ;  /* 0x00001a081c0075b4 */ /* 0x0003f00008011000 */
[----:B------:R-:W-:Y:S05]  /*1cf0*/  BRA.U UP0, `(.L_x_31) ;  /* 0xfffffffd005c7547 */ /* 0x000fea000b83ffff */
.L_x_26:
[----:B-1----:R-:W-:Y:S01]  /*1d00*/  LEA R2, R14, UR4, 0x3 ;  /* 0x000000040e027c11 */ /* 0x002fe2000f8e18ff */
[----:B------:R-:W-:Y:S01]  /*1d10*/  NOP ;  /* 0x0000000000007918 */ /* 0x000fe20000000000 */
[----:B--2---:R-:W-:Y:S02]  /*1d20*/  SHF.L.U32 R3, R12, 0x1f, RZ ;  /* 0x0000001f0c037819 */ /* 0x004fe400000006ff */
[----:B------:R-:W-:Y:S02]  /*1d30*/  LEA R4, R14, UR4, 0x4 ;  /* 0x000000040e047c11 */ /* 0x000fe4000f8e20ff */
[----:B------:R-:W1:Y:S02]  /*1d40*/  SYNCS.PHASECHK.TRANS64.TRYWAIT P0, [R2+URZ+0xb0], R3 ;  /* 0x0000b003020075a7 */ /* 0x000e6400080011ff */
[----:B-1----:R-:W-:Y:S05]  /*1d50*/  @!P0 BRA `(.L_x_32) ;  /* 0x0000005400fc8947 */ /* 0x002fea0003800000 */
.L_x_112:
[----:B------:R-:W2:Y:S01]  /*1d60*/  LDS.128 R4, [R4+0x140] ;  /* 0x0001400004047984 */ /* 0x000ea20000000c00 */
[----:B---3--:R-:W-:Y:S01]  /*1d70*/  ISETP.GE.AND P0, PT, R40, 0x1, PT ;  /* 0x000000012800780c */ /* 0x008fe20003f06270 */
[----:B-1----:R-:W-:Y:S01]  /*1d80*/  VIADD R2, R2, 0xc0 ;  /* 0x000000c002027836 */ /* 0x002fe20000000000 */
[----:B------:R-:W-:Y:S01]  /*1d90*/  @!PT LDS RZ, [RZ] ;  /* 0x00000000fffff984 */ /* 0x000fe20000000800 */
[----:B------:R-:W-:Y:S01]  /*1da0*/  @!PT LDS RZ, [RZ] ;  /* 0x00000000fffff984 */ /* 0x000fe20000000800 */
[----:B------:R-:W-:Y:S01]  /*1db0*/  @!PT LDS RZ, [RZ] ;  /* 0x00000000fffff984 */ /* 0x000fe20000000800 */
[----:B------:R-:W-:Y:S01]  /*1dc0*/  @!PT LDS RZ, [RZ] ;  /* 0x00000000fffff984 */ /* 0x000fe20000000800 */
[----:B------:R1:W-:Y:S06]  /*1dd0*/  MEMBAR.ALL.CTA ;  /* 0x0000000000007992 */ /* 0x0003ec0000008000 */
[----:B-1----:R-:W1:Y:S01]  /*1de0*/  FENCE.VIEW.ASYNC.S ;  /* 0x00000000000073c6 */ /* 0x002e620000000000 */
[----:B------:R-:W-:-:S04]  /*1df0*/  PRMT R2, RZ, 0x654, R2 ;  /* 0x00000654ff027816 */ /* 0x000fc80000000002 */
[----:B-1----:R1:W-:Y:S01]  /*1e00*/  SYNCS.ARRIVE.TRANS64.RED.A1T0 RZ, [R2+URZ], RZ ;  /* 0x000000ff02ff79a7 */ /* 0x0023e200081004ff */
[----:B--2---:R-:W-:-:S13]  /*1e10*/  LOP3.LUT P2, RZ, R6, 0x1, RZ, 0xc0, !PT ;  /* 0x0000000106ff7812 */ /* 0x004fda000784c0ff */
[----:B------:R-:W-:Y:S01]  /*1e20*/  @P2 SHF.R.U32.HI R3, RZ, 0x10, R5 ;  /* 0x00000010ff032819 */ /* 0x000fe20000011605 */
[----:B------:R-:W-:Y:S01]  /*1e30*/  VOTEU.ANY UP0, P2 ;  /* 0x0000000000ff7886 */ /* 0x000fe20001000100 */
[----:B------:R-:W-:Y:S02]  /*1e40*/  @P2 MOV R13, R4 ;  /* 0x00000004000d2202 */ /* 0x000fe40000000f00 */
[----:B------:R-:W-:Y:S02]  /*1e50*/  @P2 R2UR.BROADCAST UR8, R3 ;  /* 0x00000000030822ca */ /* 0x000fe400008e0000 */
[----:B------:R-:W-:-:S11]  /*1e60*/  @P2 LOP3.LUT R11, R5, 0xffff, RZ, 0xc0, !PT ;  /* 0x0000ffff050b2812 */ /* 0x000fd600078ec0ff */
[----:B------:R-:W-:Y:S01]  /*1e70*/  @UP0 UMOV UR36, UR8 ;  /* 0x0000000800240c82 */ /* 0x000fe20008000000 */
[----:B-1----:R-:W-:Y:S05]  /*1e80*/  @!P0 BRA `(.L_x_33) ;  /* 0x0000000000b88947 */ /* 0x002fea0003800000 */
[----:B------:R-:W4:Y:S01]  /*1e90*/  LDC.64 R4, c[0x0][0xb18] ;  /* 0x0002c600ff047b82 */ /* 0x000f220000000a00 */
[----:B------:R-:W-:-:S07]  /*1ea0*/  ISETP.NE.AND P3, PT, R40, 0x1, PT ;  /* 0x000000012800780c */ /* 0x000fce0003f65270 */
[----:B------:R-:W1:Y:S08]  /*1eb0*/  LDC.64 R6, c[0x0][0xb10] ;  /* 0x0002c400ff067b82 */ /* 0x000e700000000a00 */
[----:B------:R-:W2:Y:S08]  /*1ec0*/  LDC R16, c[0x0][0xb20] ;  /* 0x0002c800ff107b82 */ /* 0x000eb00000000800 */
[----:B------:R-:W3:Y:S01]  /*1ed0*/  LDC R18, c[0x0][0xb0c] ;  /* 0x0002c300ff127b82 */ /* 0x000ee20000000800 */
[----:B----4-:R-:W-:Y:S01]  /*1ee0*/  IMAD.HI.U32 R17, R0, R5, RZ ;  /* 0x0000000500117227 */ /* 0x010fe200078e00ff */
[----:B------:R-:W-:-:S03]  /*1ef0*/  ISETP.NE.AND P0, PT, R4, 0x1, PT ;  /* 0x000000010400780c */ /* 0x000fc60003f05270 */
[----:B------:R-:W-:-:S03]  /*1f00*/  IMAD.HI.U32 R5, R11, R5, RZ ;  /* 0x000000050b057227 */ /* 0x000fc600078e00ff */
[----:B------:R-:W4:Y:S01]  /*1f10*/  LDC.64 R2, c[0x0][0xb28] ;  /* 0x0002ca00ff027b82 */ /* 0x000f220000000a00 */
[----:B-1----:R-:W-:-:S04]  /*1f20*/  IMAD.HI.U32 R20, R9, R6, RZ ;  /* 0x0000000609147227 */ /* 0x002fc800078e00ff */
[----:B------:R-:W-:Y:S01]  /*1f30*/  IMAD.HI.U32 R22, R13, R6, RZ ;  /* 0x000000060d167227 */ /* 0x000fe200078e00ff */
[----:B------:R-:W-:Y:S02]  /*1f40*/  SHF.R.U32.HI R20, RZ, R7, R20 ;  /* 0x00000007ff147219 */ /* 0x000fe40000011614 */
[-C--:B--2---:R-:W-:Y:S02]  /*1f50*/  SHF.R.U32.HI R17, RZ, R16.reuse, R17 ;  /* 0x00000010ff117219 */ /* 0x084fe40000011611 */
[----:B------:R-:W-:Y:S02]  /*1f60*/  SHF.R.U32.HI R16, RZ, R16, R5 ;  /* 0x00000010ff107219 */ /* 0x000fe40000011605 */
[----:B------:R-:W-:Y:S02]  /*1f70*/  SEL R17, R0, R17, !P0 ;  /* 0x0000001100117207 */ /* 0x000fe40004000000 */
[----:B------:R-:W-:Y:S02]  /*1f80*/  SHF.R.U32.HI R22, RZ, R7, R22 ;  /* 0x00000007ff167219 */ /* 0x000fe40000011616 */
[----:B---3--:R-:W-:-:S02]  /*1f90*/  ISETP.NE.AND P1, PT, R18, 0x1, PT ;  /* 0x000000011200780c */ /* 0x008fc40003f25270 */
[----:B------:R-:W-:Y:S02]  /*1fa0*/  SEL R5, R11, R16, !P0 ;  /* 0x000000100b057207 */ /* 0x000fe40004000000 */
[----:B------:R-:W-:Y:S02]  /*1fb0*/  SEL R19, R9, R20, !P1 ;  /* 0x0000001409137207 */ /* 0x000fe40004800000 */
[----:B------:R-:W-:Y:S01]  /*1fc0*/  SEL R7, R13, R22, !P1 ;  /* 0x000000160d077207 */ /* 0x000fe20004800000 */
[----:B----4-:R-:W-:-:S04]  /*1fd0*/  IMAD.HI.U32 R20, R17, R2, RZ ;  /* 0x0000000211147227 */ /* 0x010fc800078e00ff */
[----:B------:R-:W-:Y:S01]  /*1fe0*/  IMAD.HI.U32 R6, R19, R2, RZ ;  /* 0x0000000213067227 */ /* 0x000fe200078e00ff */
[----:B------:R-:W-:-:S04]  /*1ff0*/  @P3 SHF.R.U32.HI R17, RZ, R3, R20 ;  /* 0x00000003ff113219 */ /* 0x000fc80000011614 */
        /* <DEDUP_REMOVED lines=8> */
[----:B------:R-:W-:-:S04]  /*2080*/  @!P0 IMAD.HI.U32 R16, R7, R2, RZ ;  /* 0x0000000207108227 */ /* 0x000fc800078e00ff */
[----:B------:R-:W-:Y:S01]  /*2090*/  IMAD.MOV R2, RZ, RZ, -R6 ;  /* 0x000000ffff027224 */ /* 0x000fe200078e0a06 */
[----:B------:R-:W-:-:S03]  /*20a0*/  @!P0 SHF.R.U32.HI R16, RZ, R3, R16 ;  /* 0x00000003ff108219 */ /* 0x000fc60000011610 */
[----:B------:R-:W-:Y:S01]  /*20b0*/  IMAD R2, R40, R2, R5 ;  /* 0x0000000228027224 */ /* 0x000fe200078e0205 */
[----:B------:R-:W-:Y:S02]  /*20c0*/  @!P0 SEL R3, R7, R16, !P3 ;  /* 0x0000001007038207 */ /* 0x000fe40005800000 */
[----:B------:R-:W-:-:S03]  /*20d0*/  IADD3 R16, PT, PT, -R5, RZ, RZ ;  /* 0x000000ff05107210 */ /* 0x000fc60007ffe1ff */
[--C-:B------:R-:W-:Y:S02]  /*20e0*/  @!P0 IMAD.IADD R6, R6, 0x1, -R3.reuse ;  /* 0x0000000106068824 */ /* 0x100fe400078e0a03 */
[----:B------:R-:W-:Y:S01]  /*20f0*/  @!P0 IMAD R3, R2, R19, R3 ;  /* 0x0000001302038224 */ /* 0x000fe200078e0203 */
[----:B------:R-:W-:Y:S01]  /*2100*/  IADD3 R2, PT, PT, -R7, RZ, RZ ;  /* 0x000000ff07027210 */ /* 0x000fe20007ffe1ff */
[----:B------:R-:W-:Y:S02]  /*2110*/  @!P0 IMAD R5, R40, R6, R7 ;  /* 0x0000000628058224 */ /* 0x000fe400078e0207 */
[----:B------:R-:W-:Y:S02]  /*2120*/  IMAD R11, R4, R16, R11 ;  /* 0x00000010040b7224 */ /* 0x000fe400078e020b */
[----:B------:R-:W-:Y:S02]  /*2130*/  @!P0 IMAD.MOV.U32 R7, RZ, RZ, R3 ;  /* 0x000000ffff078224 */ /* 0x000fe400078e0003 */
[----:B------:R-:W-:-:S02]  /*2140*/  IMAD R2, R18, R2, R13 ;  /* 0x0000000212027224 */ /* 0x000fc400078e020d */
[----:B------:R-:W-:Y:S02]  /*2150*/  IMAD R11, R5, R4, R11 ;  /* 0x00000004050b7224 */ /* 0x000fe400078e020b */
[----:B------:R-:W-:Y:S02]  /*2160*/  IMAD R13, R7, R18, R2 ;  /* 0x00000012070d7224 */ /* 0x000fe400078e0202 */
.L_x_33:
[----:B------:R-:W1:Y:S02]  /*2170*/  LDCU UR8, c[0x0][0xb30] ;  /* 0x00016600ff0877ac */ /* 0x000e640008000800 */
[----:B-1----:R-:W-:-:S09]  /*2180*/  UISETP.NE.AND UP0, UPT, UR8, 0x1, UPT ;  /* 0x000000010800788c */ /* 0x002fd2000bf05270 */
[----:B------:R-:W-:Y:S05]  /*2190*/  BRA.U UP0, `(.L_x_34) ;  /* 0x0000000100407547 */ /* 0x000fea000b800000 */
[----:B------:R-:W1:Y:S08]  /*21a0*/  LDC.64 R4, c[0x0][0xb10] ;  /* 0x0002c400ff047b82 */ /* 0x000e700000000a00 */
[----:B------:R-:W2:Y:S08]  /*21b0*/  LDC.64 R2, c[0x0][0xb18] ;  /* 0x0002c600ff027b82 */ /* 0x000eb00000000a00 */
[----:B------:R-:W3:Y:S08]  /*21c0*/  LDC R6, c[0x0][0xb20] ;  /* 0x0002c800ff067b82 */ /* 0x000ef00000000800 */
[----:B------:R-:W4:Y:S01]  /*21d0*/  LDC R16, c[0x0][0xb0c] ;  /* 0x0002c300ff107b82 */ /* 0x000f220000000800 */
[----:B-1----:R-:W-:-:S05]  /*21e0*/  IMAD.HI.U32 R4, R13, R4, RZ ;  /* 0x000000040d047227 */ /* 0x002fca00078e00ff */
[----:B------:R-:W-:Y:S01]  /*21f0*/  SHF.R.U32.HI R4, RZ, R5, R4 ;  /* 0x00000005ff047219 */ /* 0x000fe20000011604 */
[----:B--2---:R-:W-:Y:S01]  /*2200*/  IMAD.HI.U32 R3, R11, R3, RZ ;  /* 0x000000030b037227 */ /* 0x004fe200078e00ff */
[----:B------:R-:W-:-:S04]  /*2210*/  ISETP.NE.AND P0, PT, R2, 0x1, PT ;  /* 0x000000010200780c */ /* 0x000fc80003f05270 */
[----:B---3--:R-:W-:-:S04]  /*2220*/  SHF.R.U32.HI R6, RZ, R6, R3 ;  /* 0x00000006ff067219 */ /* 0x008fc80000011603 */
[----:B------:R-:W-:Y:S02]  /*2230*/  SEL R3, R11, R6, !P0 ;  /* 0x000000060b037207 */ /* 0x000fe40004000000 */
[----:B----4-:R-:W-:-:S04]  /*2240*/  ISETP.NE.AND P1, PT, R16, 0x1, PT ;  /* 0x000000011000780c */ /* 0x010fc80003f25270 */
[----:B------:R-:W-:-:S05]  /*2250*/  SEL R4, R13, R4, !P1 ;  /* 0x000000040d047207 */ /* 0x000fca0004800000 */
[----:B------:R-:W-:Y:S02]  /*2260*/  IMAD.IADD R5, R3, 0x1, -R4 ;  /* 0x0000000103057824 */ /* 0x000fe400078e0a04 */
[----:B------:R-:W-:Y:S02]  /*2270*/  IMAD.IADD R3, R4, 0x1, -R3 ;  /* 0x0000000104037824 */ /* 0x000fe400078e0a03 */
[----:B------:R-:W-:Y:S02]  /*2280*/  IMAD R13, R5, R16, R13 ;  /* 0x00000010050d7224 */ /* 0x000fe400078e020d */
[----:B------:R-:W-:-:S07]  /*2290*/  IMAD R11, R3, R2, R11 ;  /* 0x00000002030b7224 */ /* 0x000fce00078e020b */
.L_x_34:
[----:B------:R-:W-:Y:S01]  /*22a0*/  VIADD R14, R14, 0x1 ;  /* 0x000000010e0e7836 */ /* 0x000fe20000000000 */
[----:B------:R-:W-:Y:S01]  /*22b0*/  PLOP3.LUT P1, PT, PT, PT, PT, 0x80, 0x8 ;  /* 0x000000000008781c */ /* 0x000fe20003f2f070 */
[----:B------:R-:W-:Y:S02]  /*22c0*/  IMAD.IADD R21, R13, 0x1, R96 ;  /* 0x000000010d157824 */ /* 0x000fe400078e0260 */
[----:B------:R-:W-:Y:S01]  /*22d0*/  IMAD.IADD R20, R11, 0x1, R94 ;  /* 0x000000010b147824 */ /* 0x000fe200078e025e */
[----:B------:R-:W-:-:S04]  /*22e0*/  ISETP.NE.AND P0, PT, R14, 0x2, PT ;  /* 0x000000020e00780c */ /* 0x000fc80003f05270 */
[----:B------:R-:W-:Y:S02]  /*22f0*/  SEL R3, RZ, 0x1, P0 ;  /* 0x00000001ff037807 */ /* 0x000fe40000000000 */
[----:B------:R-:W-:Y:S02]  /*2300*/  SEL R14, R14, RZ, P0 ;  /* 0x000000ff0e0e7207 */ /* 0x000fe40000000000 */
[----:B------:R-:W-:Y:S01]  /*2310*/  LOP3.LUT R12, R12, R3, RZ, 0x3c, !PT ;  /* 0x000000030c0c7212 */ /* 0x000fe200078e3cff */
[----:B------:R-:W-:Y:S06]  /*2320*/  @P2 BRA `(.L_x_35) ;  /* 0xfffffff000982947 */ /* 0x000fec000383ffff */
[----:B------:R-:W-:Y:S01]  /*2330*/  UIADD3 UR4, UPT, UPT, UR4, 0x40, URZ ;  /* 0x0000004004047890 */ /* 0x000fe2000fffe0ff */
[----:B------:R-:W-:-:S03]  /*2340*/  SHF.L.U32 R3, R15, 0x1f, RZ ;  /* 0x0000001f0f037819 */ /* 0x000fc600000006ff */
[----:B------:R-:W-:-:S09]  /*2350*/  ULEA UR5, UR6, UR4, 0x3 ;  /* 0x0000000406057291 */ /* 0x000fd2000f8e18ff */
[----:B------:R-:W1:Y:S02]  /*2360*/  SYNCS.PHASECHK.TRANS64.TRYWAIT P0, [UR5], R3 ;  /* 0x00000003ff0075a7 */ /* 0x000e640008001105 */
[----:B-1----:R-:W-:Y:S05]  /*2370*/  @!P0 BRA `(.L_x_36) ;  /* 0x0000005000888947 */ /* 0x002fea0003800000 */
.L_x_114:
[----:B------:R-:W-:-:S04]  /*2380*/  UIADD3 UR6, UPT, UPT, UR6, 0x1, URZ ;  /* 0x0000000106067890 */ /* 0x000fc8000fffe0ff */
[----:B------:R-:W-:-:S04]  /*2390*/  UISETP.NE.AND UP0, UPT, UR6, 0x8, UPT ;  /* 0x000000080600788c */ /* 0x000fc8000bf05270 */
[----:B------:R-:W-:Y:S02]  /*23a0*/  USEL UR7, URZ, 0x1, UP0 ;  /* 0x00000001ff077887 */ /* 0x000fe40008000000 */
[----:B------:R-:W-:-:S04]  /*23b0*/  USEL UR6, UR6, URZ, UP0 ;  /* 0x000000ff06067287 */ /* 0x000fc80008000000 */
[----:B------:R-:W-:Y:S01]  /*23c0*/  ULEA UR5, UR6, UR4, 0x3 ;  /* 0x0000000406057291 */ /* 0x000fe2000f8e18ff */
[----:B------:R-:W-:-:S04]  /*23d0*/  LOP3.LUT R2, R15, UR7, RZ, 0x3c, !PT ;  /* 0x000000070f027c12 */ /* 0x000fc8000f8e3cff */
[----:B-1----:R-:W-:-:S04]  /*23e0*/  SHF.L.U32 R3, R2, 0x1f, RZ ;  /* 0x0000001f02037819 */ /* 0x002fc800000006ff */
[----:B------:R-:W1:Y:S02]  /*23f0*/  SYNCS.PHASECHK.TRANS64.TRYWAIT P0, [UR5], R3 ;  /* 0x00000003ff0075a7 */ /* 0x000e640008001105 */
[----:B-1----:R-:W-:Y:S05]  /*2400*/  @!P0 BRA `(.L_x_37) ;  /* 0x00000050007c8947 */ /* 0x002fea0003800000 */
.L_x_116:
        /* <DEDUP_REMOVED lines=9> */
.L_x_118:
        /* <DEDUP_REMOVED lines=9> */
.L_x_120:
        /* <DEDUP_REMOVED lines=9> */
.L_x_122:
        /* <DEDUP_REMOVED lines=9> */
.L_x_124:
        /* <DEDUP_REMOVED lines=9> */
.L_x_126:
[----:B------:R-:W-:-:S04]  /*26e0*/  UIADD3 UR6, UPT, UPT, UR6, 0x1, URZ ;  /* 0x0000000106067890 */ /* 0x000fc8000fffe0ff */
[----:B------:R-:W-:-:S04]  /*26f0*/  UISETP.NE.AND UP0, UPT, UR6, 0x8, UPT ;  /* 0x000000080600788c */ /* 0x000fc8000bf05270 */
[----:B------:R-:W-:Y:S02]  /*2700*/  USEL UR5, URZ, 0x1, UP0 ;  /* 0x00000001ff057887 */ /* 0x000fe40008000000 */
[----:B------:R-:W-:-:S04]  /*2710*/  USEL UR6, UR6, URZ, UP0 ;  /* 0x000000ff06067287 */ /* 0x000fc80008000000 */
[----:B------:R-:W-:Y:S01]  /*2720*/  ULEA UR6, UR6, UR4, 0x3 ;  /* 0x0000000406067291 */ /* 0x000fe2000f8e18ff */
[----:B-1----:R-:W-:-:S04]  /*2730*/  LOP3.LUT R3, R2, UR5, RZ, 0x3c, !PT ;  /* 0x0000000502037c12 */ /* 0x002fc8000f8e3cff */
[----:B------:R-:W-:Y:S01]  /*2740*/  SHF.L.U32 R3, R3, 0x1f, RZ ;  /* 0x0000001f03037819 */ /* 0x000fe200000006ff */
[----:B----4-:R-:W-:-:S07]  /*2750*/  IMAD.U32 R0, RZ, RZ, UR6 ;  /* 0x00000006ff007e24 */ /* 0x010fce000f8e00ff */
.L_x_43:
[----:B-1----:R1:W2:Y:S02]  /*2760*/  SYNCS.PHASECHK.TRANS64.TRYWAIT P0, [R0+URZ], R3 ;  /* 0x00000003000075a7 */ /* 0x0022a400080011ff */
[----:B--2---:R-:W-:Y:S05]  /*2770*/  @!P0 NANOSLEEP.SYNCS 0x989680 ;  /* 0x009896800000895d */ /* 0x004fea0003900000 */
[----:B------:R-:W2:Y:S02]  /*2780*/  @!P0 SYNCS.PHASECHK.TRANS64 P0, [R0+URZ], R3 ;  /* 0x00000003000085a7 */ /* 0x000ea400080010ff */
[----:B--2---:R-:W-:Y:S05]  /*2790*/  @P0 EXIT ;  /* 0x000000000000094d */ /* 0x004fea0003800000 */
[----:B------:R-:W-:Y:S05]  /*27a0*/  BRA `(.L_x_43) ;  /* 0xfffffffc00ec7947 */ /* 0x000fea000383ffff */
.L_x_17:
[----:B------:R-:W-:-:S04]  /*27b0*/  UISETP.NE.AND UP1, UPT, UR37, URZ, UPT ;  /* 0x000000ff2500728c */ /* 0x000fc8000bf25270 */
[----:B------:R-:W-:-:S09]  /*27c0*/  UISETP.NE.OR UP1, UPT, UR8, 0x1, UP1 ;  /* 0x000000010800788c */ /* 0x000fd20008f25670 */
[----:B------:R-:W-:Y:S05]  /*27d0*/  BRA.U UP1, `(.L_x_44) ;  /* 0x0000000501487547 */ /* 0x000fea000b800000 */
[----:B------:R-:W-:Y:S01]  /*27e0*/  ISETP.NE.AND P2, PT, R2, RZ, PT ;  /* 0x000000ff0200720c */ /* 0x000fe20003f45270 */
[----:B------:R-:W-:Y:S01]  /*27f0*/  IMAD.MOV.U32 R12, RZ, RZ, 0x1 ;  /* 0x00000001ff0c7424 */ /* 0x000fe200078e00ff */
[----:B------:R-:W-:Y:S02]  /*2800*/  CS2R R10, SRZ ;  /* 0x00000000000a7805 */ /* 0x000fe4000001ff00 */
[----:B------:R-:W-:Y:S01]  /*2810*/  CS2R R8, SRZ ;  /* 0x0000000000087805 */ /* 0x000fe2000001ff00 */
[----:B------:R-:W-:Y:S01]  /*2820*/  UMOV UR4, 0x400 ;  /* 0x0000040000047882 */ /* 0x000fe20000000000 */
[----:B------:R-:W-:Y:S01]  /*2830*/  UMOV UR6, URZ ;  /* 0x000000ff00067c82 */ /* 0x000fe20008000000 */
[----:B------:R-:W-:-:S12]  /*2840*/  ULEA UR37, UR37, UR4, 0x18 ;  /* 0x0000000425257291 */ /* 0x000fd8000f8ec0ff */
.L_x_48:
[----:B------:R-:W-:Y:S02]  /*2850*/  LEA R0, R8, UR37, 0x3 ;  /* 0x0000002508007c11 */ /* 0x000fe4000f8e18ff */
[----:B------:R-:W-:-:S03]  /*2860*/  SHF.L.U32 R5, R9, 0x1f, RZ ;  /* 0x0000001f09057819 */ /* 0x000fc600000006ff */
[----:B------:R-:W-:Y:S01]  /*2870*/  VIADD R4, R0, 0x120 ;  /* 0x0000012000047836 */ /* 0x000fe20000000000 */
[----:B------:R-:W1:Y:S02]  /*2880*/  SYNCS.PHASECHK.TRANS64.TRYWAIT P0, [R0+URZ+0x110], R5 ;  /* 0x00011005000075a7 */ /* 0x000e6400080011ff */
[----:B-1----:R-:W-:Y:S05]  /*2890*/  @!P0 BRA `(.L_x_45) ;  /* 0x0000004c00e88947 */ /* 0x002fea0003800000 */
.L_x_127:
[----:B------:R-:W-:Y:S01]  /*28a0*/  ULEA UR5, UR6, UR37, 0x3 ;  /* 0x0000002506057291 */ /* 0x000fe2000f8e18ff */
[----:B------:R-:W-:Y:S02]  /*28b0*/  PRMT R4, RZ, 0x654, R4 ;  /* 0x00000654ff047816 */ /* 0x000fe40000000004 */
[----:B-1----:R-:W-:Y:S01]  /*28c0*/  SHF.L.U32 R5, R12, 0x1f, RZ ;  /* 0x0000001f0c057819 */ /* 0x002fe200000006ff */
[----:B------:R-:W-:Y:S01]  /*28d0*/  UIADD3 UR4, UPT, UPT, UR5, 0xb0, URZ ;  /* 0x000000b005047890 */ /* 0x000fe2000fffe0ff */
[----:B------:R1:W-:Y:S05]  /*28e0*/  SYNCS.ARRIVE.TRANS64.RED.A1T0 RZ, [R4+URZ], RZ ;  /* 0x000000ff04ff79a7 */ /* 0x0003ea00081004ff */
[----:B------:R-:W-:Y:S01]  /*28f0*/  IMAD.U32 R7, RZ, RZ, UR4 ;  /* 0x00000004ff077e24 */ /* 0x000fe2000f8e00ff */
[----:B------:R-:W2:Y:S04]  /*2900*/  SYNCS.PHASECHK.TRANS64.TRYWAIT P0, [UR5+0xc0], R5 ;  /* 0x0000c005ff0075a7 */ /* 0x000ea80008001105 */
[----:B------:R-:W-:Y:S01]  /*2910*/  PRMT R6, R2, 0x654, R7 ;  /* 0x0000065402067816 */ /* 0x000fe20000000007 */
[----:B-1----:R-:W-:Y:S01]  /*2920*/  @!P2 IMAD.MOV.U32 R4, RZ, RZ, 0x10 ;  /* 0x00000010ff04a424 */ /* 0x002fe200078e00ff */
[----:B--2---:R-:W-:Y:S06]  /*2930*/  @!P0 BRA `(.L_x_46) ;  /* 0x0000004c00d48947 */ /* 0x004fec0003800000 */
.L_x_129:
[----:B------:R-:W-:Y:S01]  /*2940*/  ULEA UR4, UR6, UR37, 0x4 ;  /* 0x0000002506047291 */ /* 0x000fe2000f8e20ff */
[----:B------:R-:W-:Y:S01]  /*2950*/  SEL R3, R6, R3, !P2 ;  /* 0x0000000306037207 */ /* 0x000fe20005000000 */
[----:B------:R-:W-:Y:S01]  /*2960*/  UIADD3 UR5, UPT, UPT, UR5, 0xb0, URZ ;  /* 0x000000b005057890 */ /* 0x000fe2000fffe0ff */
[----:B-1----:R-:W-:Y:S01]  /*2970*/  LEA R0, R11, UR37, 0x3 ;  /* 0x000000250b007c11 */ /* 0x002fe2000f8e18ff */
[----:B------:R-:W-:Y:S01]  /*2980*/  UIADD3 UR4, UPT, UPT, UR4, 0x140, URZ ;  /* 0x0000014004047890 */ /* 0x000fe2000fffe0ff */
[----:B------:R-:W-:Y:S01]  /*2990*/  SHF.L.U32 R5, R10, 0x1f, RZ ;  /* 0x0000001f0a057819 */ /* 0x000fe200000006ff */
[----:B------:R1:W-:Y:S01]  /*29a0*/  @!P2 SYNCS.ARRIVE.TRANS64.RED RZ, [R3+URZ], R4 ;  /* 0x0000000403ffa9a7 */ /* 0x0003e200080004ff */
[----:B------:R-:W-:Y:S01]  /*29b0*/  UIADD3 UR6, UPT, UPT, UR6, 0x1, URZ ;  /* 0x0000000106067890 */ /* 0x000fe2000fffe0ff */
[----:B------:R-:W-:-:S03]  /*29c0*/  VIADD R8, R8, 0x1 ;  /* 0x0000000108087836 */ /* 0x000fc60000000000 */
[----:B------:R-:W-:Y:S02]  /*29d0*/  UISETP.NE.AND UP0, UPT, UR6, 0x2, UPT ;  /* 0x000000020600788c */ /* 0x000fe4000bf05270 */
[----:B------:R-:W-:Y:S06]  /*29e0*/  UGETNEXTWORKID.BROADCAST [UR4], [UR5] ;  /* 0x00000000040073ca */ /* 0x000fec0008000100 */
[----:B------:R-:W-:Y:S01]  /*29f0*/  USEL UR4, URZ, 0x1, UP0 ;  /* 0x00000001ff047887 */ /* 0x000fe20008000000 */
[----:B------:R-:W-:Y:S01]  /*2a00*/  ISETP.NE.AND P0, PT, R8, 0x2, PT ;  /* 0x000000020800780c */ /* 0x000fe20003f05270 */
[----:B------:R-:W-:Y:S01]  /*2a10*/  USEL UR6, UR6, URZ, UP0 ;  /* 0x000000ff06067287 */ /* 0x000fe20008000000 */
[----:B------:R-:W2:Y:S03]  /*2a20*/  SYNCS.PHASECHK.TRANS64.TRYWAIT P1, [R0+URZ+0xb0], R5 ;  /* 0x0000b005000075a7 */ /* 0x000ea600080211ff */
[----:B------:R-:W-:Y:S01]  /*2a30*/  LOP3.LUT R12, R12, UR4, RZ, 0x3c, !PT ;  /* 0x000000040c0c7c12 */ /* 0x000fe2000f8e3cff */
[----:B-12---:R-:W-:Y:S07]  /*2a40*/  @!P1 BRA `(.L_x_47) ;  /* 0x0000004c00a89947 */ /* 0x006fee0003800000 */
.L_x_130:
[C---:B------:R-:W-:Y:S01]  /*2a50*/  LEA R4, R11.reuse, UR37, 0x4 ;  /* 0x000000250b047c11 */ /* 0x040fe2000f8e20ff */
[----:B-1----:R-:W-:Y:S01]  /*2a60*/  VIADD R0, R0, 0xc0 ;  /* 0x000000c000007836 */ /* 0x002fe20000000000 */
[----:B------:R-:W-:Y:S01]  /*2a70*/  SEL R8, R8, RZ, P0 ;  /* 0x000000ff08087207 */ /* 0x000fe20000000000 */
[----:B------:R-:W-:-:S03]  /*2a80*/  VIADD R11, R11, 0x1 ;  /* 0x000000010b0b7836 */ /* 0x000fc60000000000 */
[----:B------:R-:W1:Y:S01]  /*2a90*/  LDS.128 R4, [R4+0x140] ;  /* 0x0001400004047984 */ /* 0x000e620000000c00 */
[----:B------:R-:W-:Y:S02]  /*2aa0*/  PRMT R0, RZ, 0x654, R0 ;  /* 0x00000654ff007816 */ /* 0x000fe40000000000 */
[C---:B------:R-:W-:Y:S01]  /*2ab0*/  ISETP.NE.AND P1, PT, R11.reuse, 0x2, PT ;  /* 0x000000020b00780c */ /* 0x040fe20003f25270 */
[----:B------:R-:W-:Y:S01]  /*2ac0*/  @!PT LDS RZ, [RZ] ;  /* 0x00000000fffff984 */ /* 0x000fe20000000800 */
[----:B------:R-:W-:Y:S01]  /*2ad0*/  @!PT LDS RZ, [RZ] ;  /* 0x00000000fffff984 */ /* 0x000fe20000000800 */
[----:B------:R-:W-:Y:S01]  /*2ae0*/  @!PT LDS RZ, [RZ] ;  /* 0x00000000fffff984 */ /* 0x000fe20000000800 */
[----:B------:R-:W-:Y:S01]  /*2af0*/  @!PT LDS RZ, [RZ] ;  /* 0x00000000fffff984 */ /* 0x000fe20000000800 */
[----:B------:R2:W-:Y:S06]  /*2b00*/  MEMBAR.ALL.CTA ;  /* 0x0000000000007992 */ /* 0x0005ec0000008000 */
[----:B--2---:R-:W2:Y:S01]  /*2b10*/  FENCE.VIEW.ASYNC.S ;  /* 0x00000000000073c6 */ /* 0x004ea20000000000 */
[----:B------:R-:W-:Y:S01]  /*2b20*/  SEL R11, R11, RZ, P1 ;  /* 0x000000ff0b0b7207 */ /* 0x000fe20000800000 */
[----:B--2---:R2:W-:Y:S01]  /*2b30*/  SYNCS.ARRIVE.TRANS64.RED.A1T0 RZ, [R0+URZ], RZ ;  /* 0x000000ff00ff79a7 */ /* 0x0045e200081004ff */
[----:B-1----:R-:W-:-:S02]  /*2b40*/  LOP3.LUT P3, RZ, R6, 0x1, RZ, 0xc0, !PT ;  /* 0x0000000106ff7812 */ /* 0x002fc4000786c0ff */
[----:B------:R-:W-:-:S04]  /*2b50*/  SEL R5, RZ, 0x1, P1 ;  /* 0x00000001ff057807 */ /* 0x000fc80000800000 */
[----:B------:R-:W-:Y:S02]  /*2b60*/  LOP3.LUT R10, R10, R5, RZ, 0x3c, !PT ;  /* 0x000000050a0a7212 */ /* 0x000fe400078e3cff */
[----:B--2---:R-:W-:-:S04]  /*2b70*/  SEL R0, RZ, 0x1, P0 ;  /* 0x00000001ff007807 */ /* 0x004fc80000000000 */
[----:B------:R-:W-:Y:S01]  /*2b80*/  LOP3.LUT R9, R9, R0, RZ, 0x3c, !PT ;  /* 0x0000000009097212 */ /* 0x000fe200078e3cff */
[----:B------:R-:W-:Y:S06]  /*2b90*/  @P3 BRA `(.L_x_48) ;  /* 0xfffffffc002c3947 */ /* 0x000fec000383ffff */
[----:B------:R-:W-:Y:S01]  /*2ba0*/  ULEA UR5, UR6, UR37, 0x3 ;  /* 0x0000002506057291 */ /* 0x000fe2000f8e18ff */
[----:B------:R-:W-:-:S08]  /*2bb0*/  SHF.L.U32 R3, R12, 0x1f, RZ ;  /* 0x0000001f0c037819 */ /* 0x000fd000000006ff */
[----:B------:R-:W1:Y:S02]  /*2bc0*/  SYNCS.PHASECHK.TRANS64 P0, [UR5+0xc0], R3 ;  /* 0x0000c003ff0075a7 */ /* 0x000e640008001005 */
[----:B-1----:R-:W-:Y:S05]  /*2bd0*/  @P0 BRA `(.L_x_49) ;  /* 0x0000000000080947 */ /* 0x002fea0003800000 */
[----:B------:R-:W1:Y:S02]  /*2be0*/  SYNCS.PHASECHK.TRANS64.TRYWAIT P0, [UR5+0xc0], R3 ;  /* 0x0000c003ff0075a7 */ /* 0x000e640008001105 */
[----:B-1----:R-:W-:Y:S05]  /*2bf0*/  @!P0 BRA `(.L_x_50) ;  /* 0x0000004c00508947 */ /* 0x002fea0003800000 */
.L_x_49:
[----:B------:R-:W-:-:S04]  /*2c00*/  UIADD3 UR4, UPT, UPT, UR6, 0x1, URZ ;  /* 0x0000000106047890 */ /* 0x000fc8000fffe0ff */
[----:B------:R-:W-:-:S04]  /*2c10*/  UISETP.NE.AND UP0, UPT, UR4, 0x2, UPT ;  /* 0x000000020400788c */ /* 0x000fc8000bf05270 */
[----:B------:R-:W-:Y:S02]  /*2c20*/  USEL UR7, URZ, 0x1, UP0 ;  /* 0x00000001ff077887 */ /* 0x000fe40008000000 */
[----:B------:R-:W-:-:S04]  /*2c30*/  USEL UR4, UR4, URZ, UP0 ;  /* 0x000000ff04047287 */ /* 0x000fc80008000000 */
[----:B------:R-:W-:Y:S01]  /*2c40*/  ULEA UR4, UR4, UR37, 0x3 ;  /* 0x0000002504047291 */ /* 0x000fe2000f8e18ff */
[----:B-1----:R-:W-:-:S04]  /*2c50*/  LOP3.LUT R3, R12, UR7, RZ, 0x3c, !PT ;  /* 0x000000070c037c12 */ /* 0x002fc8000f8e3cff */
[----:B------:R-:W-:-:S04]  /*2c60*/  SHF.L.U32 R0, R3, 0x1f, RZ ;  /* 0x0000001f03007819 */ /* 0x000fc800000006ff */
[----:B------:R-:W1:Y:S02]  /*2c70*/  SYNCS.PHASECHK.TRANS64 P0, [UR4+0xc0], R0 ;  /* 0x0000c000ff0075a7 */ /* 0x000e640008001004 */
[----:B-1----:R-:W-:Y:S05]  /*2c80*/  @P0 EXIT ;  /* 0x000000000000094d */ /* 0x002fea0003800000 */
[----:B------:R-:W-:Y:S02]  /*2c90*/  SHF.L.U32 R3, R3, 0x1f, RZ ;  /* 0x0000001f03037819 */ /* 0x000fe400000006ff */
[----:B------:R-:W-:-:S07]  /*2ca0*/  MOV R0, UR4 ;  /* 0x0000000400007c02 */ /* 0x000fce0008000f00 */
.L_x_51:
[----:B-1----:R1:W2:Y:S02]  /*2cb0*/  SYNCS.PHASECHK.TRANS64.TRYWAIT P0, [R0+URZ+0xc0], R3 ;  /* 0x0000c003000075a7 */ /* 0x0022a400080011ff */
[----:B--2---:R-:W-:Y:S05]  /*2cc0*/  @!P0 NANOSLEEP.SYNCS 0x989680 ;  /* 0x009896800000895d */ /* 0x004fea0003900000 */
[----:B------:R-:W2:Y:S02]  /*2cd0*/  @!P0 SYNCS.PHASECHK.TRANS64 P0, [R0+URZ+0xc0], R3 ;  /* 0x0000c003000085a7 */ /* 0x000ea400080010ff */
[----:B--2---:R-:W-:Y:S05]  /*2ce0*/  @P0 EXIT ;  /* 0x000000000000094d */ /* 0x004fea0003800000 */
[----:B------:R-:W-:Y:S05]  /*2cf0*/  BRA `(.L_x_51) ;  /* 0xfffffffc00ec7947 */ /* 0x000fea000383ffff */
.L_x_44:
[----:B------:R-:W-:-:S09]  /*2d00*/  UISETP.NE.AND UP1, UPT, UR8, URZ, UPT ;  /* 0x000000ff0800728c */ /* 0x000fd2000bf25270 */
[----:B------:R-:W-:Y:S05]  /*2d10*/  BRA.U UP1, `(.L_x_52) ;  /* 0x0000000d01c47547 */ /* 0x000fea000b800000 */
[----:B------:R-:W-:Y:S01]  /*2d20*/  UMOV UR4, 0x40 ;  /* 0x0000004000047882 */ /* 0x000fe20000000000 */
[----:B------:R-:W-:Y:S01]  /*2d30*/  NOP ;  /* 0x0000000000007918 */ /* 0x000fe20000000000 */
[----:B------:R-:W-:Y:S01]  /*2d40*/  ULEA UR4, UR37, UR4, 0x18 ;  /* 0x0000000425047291 */ /* 0x000fe2000f8ec0ff */
[----:B------:R-:W-:Y:S02]  /*2d50*/  UMOV UR5, 0x400 ;  /* 0x0000040000057882 */ /* 0x000fe40000000000 */
[----:B------:R-:W-:-:S06]  /*2d60*/  ULEA UR37, UR37, UR5, 0x18 ;  /* 0x0000000525257291 */ /* 0x000fcc000f8ec0ff */
[----:B------:R-:W1:Y:S02]  /*2d70*/  LDS.U8 R0, [UR4+0x1c] ;  /* 0x00001c04ff007984 */ /* 0x000e640008000000 */
[----:B-1----:R-:W-:-:S13]  /*2d80*/  ISETP.NE.AND P0, PT, R0, RZ, PT ;  /* 0x000000ff0000720c */ /* 0x002fda0003f05270 */
[----:B------:R-:W-:Y:S05]  /*2d90*/  @P0 BRA `(.L_x_53) ;  /* 0x0000000000580947 */ /* 0x000fea0003800000 */
[----:B------:R-:W-:-:S13]  /*2da0*/  ELECT P0, URZ, PT ;  /* 0x0000000000ff782f */ /* 0x000fda0003800000 */
[----:B------:R-:W-:Y:S05]  /*2db0*/  @!P0 BRA `(.L_x_54) ;  /* 0x0000000000608947 */ /* 0x000fea0003800000 */
[----:B------:R-:W-:Y:S01]  /*2dc0*/  UMOV UR5, 0x10 ;  /* 0x0000001000057882 */ /* 0x000fe20000000000 */
[----:B------:R-:W-:Y:S01]  /*2dd0*/  HFMA2 R0, -RZ, RZ, 0, 5.9604644775390625e-08 ;  /* 0x00000001ff007431 */ /* 0x000fe200000001ff */
[----:B------:R-:W-:-:S03]  /*2de0*/  MOV R2, 0xffff ;  /* 0x0000ffff00027802 */ /* 0x000fc60000000f00 */
[----:B------:R-:W-:Y:S04]  /*2df0*/  DEPBAR.LE SB1, 0x36 ;  /* 0x00009d800000791a */ /* 0x000fe80000000000 */
[----:B------:R-:W1:Y:S02]  /*2e00*/  UTCATOMSWS.FIND_AND_SET.ALIGN UP0, UR5, UR5 ;  /* 0x00000005000575e3 */ /* 0x000e640008000800 */
[----:B-1----:R-:W-:Y:S01]  /*2e10*/  MOV R3, UR5 ;  /* 0x0000000500037c02 */ /* 0x002fe20008000f00 */
[----:B------:R-:W-:Y:S06]  /*2e20*/  BRA.U UP0, `(.L_x_55) ;  /* 0x0000000100187547 */ /* 0x000fec000b800000 */
.L_x_56:
[----:B------:R-:W-:Y:S05]  /*2e30*/  NANOSLEEP 0x64 ;  /* 0x000000640000795d */ /* 0x000fea0003800000 */
[----:B------:R-:W-:-:S05]  /*2e40*/  UMOV UR5, 0x10 ;  /* 0x0000001000057882 */ /* 0x000fca0000000000 */
[----:B------:R-:W-:Y:S04]  /*2e50*/  DEPBAR.LE SB1, 0x36 ;  /* 0x00009d800000791a */ /* 0x000fe80000000000 */
[----:B------:R-:W1:Y:S02]  /*2e60*/  UTCATOMSWS.FIND_AND_SET.ALIGN UP0, UR5, UR5 ;  /* 0x00000005000575e3 */ /* 0x000e640008000800 */
[----:B-1----:R-:W-:Y:S01]  /*2e70*/  MOV R3, UR5 ;  /* 0x0000000500037c02 */ /* 0x002fe20008000f00 */
[----:B------:R-:W-:Y:S05]  /*2e80*/  BRA.U !UP0, `(.L_x_56) ;  /* 0xfffffffd08e87547 */ /* 0x000fea000b83ffff */
.L_x_55:
[-C--:B------:R-:W-:Y:S02]  /*2e90*/  SHF.L.U32 R2, R2, R3.reuse, RZ ;  /* 0x0000000302027219 */ /* 0x080fe400000006ff */
[----:B------:R-:W-:Y:S01]  /*2ea0*/  SHF.L.U32 R0, R0, R3, RZ ;  /* 0x0000000300007219 */ /* 0x000fe200000006ff */
[----:B------:R-:W-:Y:S02]  /*2eb0*/  IMAD.SHL.U32 R3, R3, 0x20, RZ ;  /* 0x0000002003037824 */ /* 0x000fe400078e00ff */
[----:B------:R1:W-:Y:S04]  /*2ec0*/  ATOMS.OR RZ, [UR4+0x14], R2 ;  /* 0x00001402ffff798c */ /* 0x0003e8000b000004 */
[----:B------:R1:W-:Y:S04]  /*2ed0*/  ATOMS.OR RZ, [UR4+0x18], R0 ;  /* 0x00001800ffff798c */ /* 0x0003e8000b000004 */
[----:B------:R1:W-:Y:S01]  /*2ee0*/  STS [UR37+0x160], R3 ;  /* 0x00016003ff007988 */ /* 0x0003e20008000825 */
[----:B------:R-:W-:Y:S05]  /*2ef0*/  BRA `(.L_x_54) ;  /* 0x0000000000107947 */ /* 0x000fea0003800000 */
.L_x_53:
[----:B------:R-:W-:Y:S02]  /*2f00*/  MOV R0, 0xffffffff ;  /* 0xffffffff00007802 */ /* 0x000fe40000000f00 */
[----:B------:R-:W-:-:S03]  /*2f10*/  MOV R2, 0x2f40 ;  /* 0x00002f4000027802 */ /* 0x000fc60000000f00 */
[----:B------:R1:W-:Y:S04]  /*2f20*/  STS [UR37+0x160], R0 ;  /* 0x00016000ff007988 */ /* 0x0003e80008000825 */
[----:B-1-3-5:R-:W-:Y:S05]  /*2f30*/  CALL.REL.NOINC `($__internal_1_$__cuda_sm10x_tcgen05_guardrail_trap_phase_invalid_during_alloc) ;  /* 0x00000050000c7944 */ /* 0x02afea0003c00000 */
.L_x_54:
[----:B------:R-:W-:Y:S05]  /*2f40*/  WARPSYNC.ALL ;  /* 0x0000000000007948 */ /* 0x000fea0003800000 */
[----:B------:R-:W2:Y:S01]  /*2f50*/  S2UR UR5, SR_CgaCtaId ;  /* 0x00000000000579c3 */ /* 0x000ea20000008800 */
[----:B------:R-:W-:Y:S01]  /*2f60*/  UMOV UR4, 0x400 ;  /* 0x0000040000047882 */ /* 0x000fe20000000000 */
[----:B------:R-:W-:-:S06]  /*2f70*/  NOP ;  /* 0x0000000000007918 */ /* 0x000fcc0000000000 */
[----:B------:R-:W-:Y:S06]  /*2f80*/  BAR.ARV 0x6, 0xa0 ;  /* 0x0182800000007b1d */ /* 0x000fec0000002000 */
[----:B------:R-:W4:Y:S01]  /*2f90*/  LDCU UR7, c[0x0][0x38c] ;  /* 0x00007180ff0777ac */ /* 0x000f220008000800 */
[----:B------:R-:W-:Y:S01]  /*2fa0*/  IMAD.MOV.U32 R11, RZ, RZ, 0x1 ;  /* 0x00000001ff0b7424 */ /* 0x000fe200078e00ff */
[----:B------:R-:W-:Y:S01]  /*2fb0*/  CS2R R8, SRZ ;  /* 0x0000000000087805 */ /* 0x000fe2000001ff00 */
[----:B------:R-:W-:Y:S01]  /*2fc0*/  IMAD.MOV.U32 R10, RZ, RZ, RZ ;  /* 0x000000ffff0a7224 */ /* 0x000fe200078e00ff */
[----:B------:R-:W3:Y:S01]  /*2fd0*/  LDCU UR6, c[0x0][0x38c] ;  /* 0x00007180ff0677ac */ /* 0x000ee20008000800 */
[----:B------:R-:W-:Y:S01]  /*2fe0*/  UMOV UR13, URZ ;  /* 0x000000ff000d7c82 */ /* 0x000fe20008000000 */
[----:B------:R-:W-:Y:S01]  /*2ff0*/  UMOV UR12, URZ ;  /* 0x000000ff000c7c82 */ /* 0x000fe20008000000 */
[----:B--2---:R-:W-:Y:S01]  /*3000*/  ULEA UR5, UR5, UR4, 0x18 ;  /* 0x0000000405057291 */ /* 0x004fe2000f8ec0ff */
[----:B------:R-:W-:Y:S01]  /*3010*/  UMOV UR24, 0x0 ;  /* 0x0000000000187882 */ /* 0x000fe20000000000 */
[----:B------:R-:W-:-:S02]  /*3020*/  UMOV UR25, 0x4218490 ;  /* 0x0421849000197882 */ /* 0x000fc40000000000 */
[----:B------:R-:W-:Y:S02]  /*3030*/  UIADD3 UR15, UPT, UPT, UR5, 0x4400, URZ ;  /* 0x00004400050f7890 */ /* 0x000fe4000fffe0ff */
[----:B------:R-:W-:Y:S02]  /*3040*/  UIADD3 UR14, UPT, UPT, UR5, 0x14400, URZ ;  /* 0x00014400050e7890 */ /* 0x000fe4000fffe0ff */
[----:B----4-:R-:W-:Y:S01]  /*3050*/  UIADD3 UR7, UPT, UPT, UR7, 0x7f, URZ ;  /* 0x0000007f07077890 */ /* 0x010fe2000fffe0ff */
[----:B-1----:R-:W1:Y:S01]  /*3060*/  LDS R0, [UR5+0x160] ;  /* 0x00016005ff007984 */ /* 0x002e620008000800 */
[----:B------:R-:W-:Y:S02]  /*3070*/  USHF.R.U32.HI UR15, URZ, 0x4, UR15 ;  /* 0x00000004ff0f7899 */ /* 0x000fe4000801160f */
[----:B------:R-:W-:Y:S02]  /*3080*/  USHF.R.S32.HI UR4, URZ, 0x1f, UR7 ;  /* 0x0000001fff047899 */ /* 0x000fe40008011407 */
[----:B------:R-:W-:-:S02]  /*3090*/  USHF.R.U32.HI UR14, URZ, 0x4, UR14 ;  /* 0x00000004ff0e7899 */ /* 0x000fc4000801160e */
[----:B------:R-:W-:Y:S01]  /*30a0*/  ULEA.HI UR4, UR4, UR7, URZ, 0x7 ;  /* 0x0000000704047291 */ /* 0x000fe2000f8f38ff */
[----:B------:R-:W-:Y:S01]  /*30b0*/  UMOV UR22, 0x0 ;  /* 0x0000000000167882 */ /* 0x000fe20000000000 */
[----:B------:R-:W-:Y:S02]  /*30c0*/  UMOV UR23, 0x4218490 ;  /* 0x0421849000177882 */ /* 0x000fe40000000000 */
[----:B------:R-:W-:Y:S02]  /*30d0*/  USHF.R.S32.HI UR4, URZ, 0x7, UR4 ;  /* 0x00000007ff047899 */ /* 0x000fe40008011404 */
[----:B------:R-:W-:Y:S02]  /*30e0*/  ULOP3.LUT UR15, UR15, 0x3fff, URZ, 0xc0, !UPT ;  /* 0x00003fff0f0f7892 */ /* 0x000fe4000f8ec0ff */
[----:B------:R-:W-:Y:S02]  /*30f0*/  UISETP.LT.AND UP0, UPT, UR4, 0x1, UPT ;  /* 0x000000010400788c */ /* 0x000fe4000bf01270 */
[----:B------:R-:W-:-:S02]  /*3100*/  ULOP3.LUT UR14, UR14, 0x3fff, URZ, 0xc0, !UPT ;  /* 0x00003fff0e0e7892 */ /* 0x000fc4000f8ec0ff */
[----:B------:R-:W-:Y:S02]  /*3110*/  USEL UR9, UR4, 0x1, !UP0 ;  /* 0x0000000104097887 */ /* 0x000fe4000c000000 */
[----:B---3--:R-:W-:Y:S02]  /*3120*/  UISETP.GE.AND UP3, UPT, UR6, 0x1, UPT ;  /* 0x000000010600788c */ /* 0x008fe4000bf66270 */
[----:B------:R-:W-:Y:S01]  /*3130*/  UIADD3 UR9, UPT, UPT, -UR9, URZ, URZ ;  /* 0x000000ff09097290 */ /* 0x000fe2000fffe1ff */
[----:B------:R-:W-:Y:S01]  /*3140*/  UMOV UR20, 0x0 ;  /* 0x0000000000147882 */ /* 0x000fe20000000000 */
[----:B------:R-:W-:Y:S01]  /*3150*/  UMOV UR21, 0x4218490 ;  /* 0x0421849000157882 */ /* 0x000fe20000000000 */
[----:B------:R-:W-:Y:S01]  /*3160*/  UMOV UR18, 0x0 ;  /* 0x0000000000127882 */ /* 0x000fe20000000000 */
[----:B------:R-:W-:Y:S01]  /*3170*/  UMOV UR19, 0x4218490 ;  /* 0x0421849000137882 */ /* 0x000fe20000000000 */
[----:B-1----:R-:W-:-:S15]  /*3180*/  R2UR UR16, R0 ;  /* 0x00000000001072ca */ /* 0x002fde00000e0000 */
.L_x_63:
[----:B------:R-:W-:Y:S02]  /*3190*/  LEA R0, R10, UR5, 0x3 ;  /* 0x000000050a007c11 */ /* 0x000fe4000f8e18ff */
[----:B------:R-:W-:Y:S02]  /*31a0*/  SHF.L.U32 R5, R9, 0x1f, RZ ;  /* 0x0000001f09057819 */ /* 0x000fe400000006ff */
[----:B------:R-:W-:Y:S01]  /*31b0*/  PLOP3.LUT P0, PT, PT, PT, UP3, 0x80, 0x8 ;  /* 0x000000000008781c */ /* 0x000fe20003f0f038 */
[----:B------:R-:W-:Y:S01]  /*31c0*/  VIADD R3, R0, 0xc0 ;  /* 0x000000c000037836 */ /* 0x000fe20000000000 */
[----:B-1----:R-:W1:Y:S02]  /*31d0*/  SYNCS.PHASECHK.TRANS64.TRYWAIT P1, [R0+URZ+0xb0], R5 ;  /* 0x0000b005000075a7 */ /* 0x002e6400080211ff */
[----:B-1-3--:R-:W-:Y:S09]  /*31e0*/  @!P1 BRA `(.L_x_57) ;  /* 0x0000004400ec9947 */ /* 0x00aff20003800000 */
.L_x_132:
[----:B------:R-:W-:Y:S01]  /*31f0*/  LEA R4, R10, UR5, 0x4 ;  /* 0x000000050a047c11 */ /* 0x000fe2000f8e20ff */
[----:B------:R-:W-:Y:S01]  /*3200*/  @UP3 ULEA UR6, UR12, UR5, 0x3 ;  /* 0x000000050c063291 */ /* 0x000fe2000f8e18ff */
[----:B------:R-:W-:Y:S01]  /*3210*/  PLOP3.LUT P2, PT, PT, PT, PT, 0x80, 0x8 ;  /* 0x000000000008781c */ /* 0x000fe20003f4f070 */
[----:B------:R-:W-:Y:S01]  /*3220*/  ULEA UR7, UR13, UR5, 0x3 ;  /* 0x000000050d077291 */ /* 0x000fe2000f8e18ff */
[----:B------:R-:W-:Y:S02]  /*3230*/  PRMT R3, RZ, 0x654, R3 ;  /* 0x00000654ff037816 */ /* 0x000fe40000000003 */
[----:B-1----:R-:W1:Y:S01]  /*3240*/  LDS.128 R4, [R4+0x140] ;  /* 0x0001400004047984 */ /* 0x002e620000000c00 */
[----:B------:R-:W-:Y:S02]  /*3250*/  @P0 SHF.L.U32 R2, R8, 0x1f, RZ ;  /* 0x0000001f08020819 */ /* 0x000fe400000006ff */
[----:B------:R-:W-:Y:S01]  /*3260*/  SHF.L.U32 R0, R11, 0x1f, RZ ;  /* 0x0000001f0b007819 */ /* 0x000fe200000006ff */
[----:B------:R-:W-:Y:S01]  /*3270*/  @!PT LDS RZ, [RZ] ;  /* 0x00000000fffff984 */ /* 0x000fe20000000800 */
[----:B------:R-:W-:Y:S01]  /*3280*/  @!PT LDS RZ, [RZ] ;  /* 0x00000000fffff984 */ /* 0x000fe20000000800 */
[----:B------:R-:W-:Y:S01]  /*3290*/  @!PT LDS RZ, [RZ] ;  /* 0x00000000fffff984 */ /* 0x000fe20000000800 */
[----:B------:R-:W-:Y:S01]  /*32a0*/  @!PT LDS RZ, [RZ] ;  /* 0x00000000fffff984 */ /* 0x000fe20000000800 */
[----:B------:R2:W-:Y:S06]  /*32b0*/  MEMBAR.ALL.CTA ;  /* 0x0000000000007992 */ /* 0x0005ec0000008000 */
[----:B--2---:R-:W2:Y:S02]  /*32c0*/  FENCE.VIEW.ASYNC.S ;  /* 0x00000000000073c6 */ /* 0x004ea40000000000 */
[----:B--2---:R2:W-:Y:S01]  /*32d0*/  SYNCS.ARRIVE.TRANS64.RED.A1T0 RZ, [R3+URZ], RZ ;  /* 0x000000ff03ff79a7 */ /* 0x0045e200081004ff */
[----:B------:R2:W3:Y:S01]  /*32e0*/  @P0 SYNCS.PHASECHK.TRANS64.TRYWAIT P2, [UR6], R2 ;  /* 0x00000002ff0005a7 */ /* 0x0004e20008041106 */
[----:B------:R-:W-:Y:S01]  /*32f0*/  ULEA.HI UR6, UR13, UR13, URZ, 0x1 ;  /* 0x0000000d0d067291 */ /* 0x000fe2000f8f08ff */
[----:B-1----:R-:W-:-:S03]  /*3300*/  LOP3.LUT P1, RZ, R6, 0x1, RZ, 0xc0, !PT ;  /* 0x0000000106ff7812 */ /* 0x002fc6000782c0ff */
[----:B------:R-:W-:Y:S02]  /*3310*/  USHF.L.U32 UR8, UR6, 0x6, URZ ;  /* 0x0000000606087899 */ /* 0x000fe400080006ff */
[----:B------:R-:W-:Y:S02]  /*3320*/  ULOP3.LUT UR6, UR6, 0xffe, URZ, 0xc0, !UPT ;  /* 0x00000ffe06067892 */ /* 0x000fe4000f8ec0ff */
[----:B------:R-:W-:Y:S02]  /*3330*/  ULOP3.LUT UR8, UR8, 0xffffff80, URZ, 0xc0, !UPT ;  /* 0xffffff8008087892 */ /* 0x000fe4000f8ec0ff */
[----:B------:R-:W-:Y:S02]  /*3340*/  UIADD3 UR6, UPT, UPT, -UR6, UR13, URZ ;  /* 0x0000000d06067290 */ /* 0x000fe4000fffe1ff */
[----:B------:R-:W-:Y:S01]  /*3350*/  UIADD3 UR8, UPT, UPT, UR16, UR8, URZ ;  /* 0x0000000810087290 */ /* 0x000fe2000fffe0ff */
[----:B------:R-:W1:Y:S03]  /*3360*/  SYNCS.PHASECHK.TRANS64.TRYWAIT P0, [UR7+0xf0], R0 ;  /* 0x0000f000ff0075a7 */ /* 0x000e660008001107 */
[----:B------:R-:W-:Y:S01]  /*3370*/  ULEA UR8, UR6, UR8, 0x14 ;  /* 0x0000000806087291 */ /* 0x000fe2000f8ea0ff */
[----:B-123--:R-:W-:Y:S11]  /*3380*/  @!P0 BRA `(.L_x_58) ;  /* 0x0000004400988947 */ /* 0x00eff60003800000 */
.L_x_134:
[----:B------:R-:W-:Y:S01]  /*3390*/  IADD3 R10, PT, PT, R10, 0x1, RZ ;  /* 0x000000010a0a7810 */ /* 0x000fe20007ffe0ff */
[----:B------:R-:W-:Y:S06]  /*33a0*/  BRA.U !UP3, `(.L_x_59) ;  /* 0x000000010bc07547 */ /* 0x000fec000b800000 */
[----:B------:R-:W-:Y:S01]  /*33b0*/  UPLOP3.LUT UP4, UPT, UPT, UPT, UPT, 0x40, 0x4 ;  /* 0x000000000004789c */ /* 0x000fe20003f8e870 */
[----:B------:R-:W-:Y:S01]  /*33c0*/  UMOV UR11, UR9 ;  /* 0x00000009000b7c82 */ /* 0x000fe20008000000 */
[----:B------:R-:W-:Y:S01]  /*33d0*/  UMOV UR10, UR4 ;  /* 0x00000004000a7c82 */ /* 0x000fe20008000000 */
[----:B------:R-:W-:-:S08]  /*33e0*/  UMOV UR17, UR12 ;  /* 0x0000000c00117c82 */ /* 0x000fd00008000000 */
.L_x_62:
[----:B------:R-:W-:Y:S02]  /*33f0*/  UIADD3 UR11, UPT, UPT, UR11, 0x1, URZ ;  /* 0x000000010b0b7890 */ /* 0x000fe4000fffe0ff */
[----:B--2---:R-:W-:Y:S02]  /*3400*/  ULEA UR6, UR17, UR5, 0x3 ;  /* 0x0000000511067291 */ /* 0x004fe4000f8e18ff */
[----:B------:R-:W-:Y:S01]  /*3410*/  UISETP.NE.AND UP0, UPT, UR11, URZ, UPT ;  /* 0x000000ff0b00728c */ /* 0x000fe2000bf05270 */
[----:B---3--:R-:W-:Y:S10]  /*3420*/  @P2 BRA `(.L_x_60) ;  /* 0x00000000000c2947 */ /* 0x008ff40003800000 */
[----:B-1----:R-:W-:Y:S04]  /*3430*/  SHF.L.U32 R3, R8, 0x1f, RZ ;  /* 0x0000001f08037819 */ /* 0x002fe800000006ff */
[----:B------:R-:W1:Y:S02]  /*3440*/  SYNCS.PHASECHK.TRANS64.TRYWAIT P0, [UR6], R3 ;  /* 0x00000003ff0075a7 */ /* 0x000e640008001106 */
[----:B-1----:R-:W-:Y:S05]  /*3450*/  @!P0 BRA `(.L_x_61) ;  /* 0x00000044007c8947 */ /* 0x002fea0003800000 */
.L_x_60:
[----:B------:R-:W-:Y:S01]  /*3460*/  UISETP.NE.AND UP1, UPT, UR10, 0x1, UPT ;  /* 0x000000010a00788c */ /* 0x000fe2000bf25270 */
[----:B------:R-:W-:Y:S01]  /*3470*/  PLOP3.LUT P2, PT, PT, PT, PT, 0x80, 0x8 ;  /* 0x000000000008781c */ /* 0x000fe20003f4f070 */
[----:B------:R-:W-:Y:S02]  /*3480*/  UIADD3 UR12, UPT, UPT, UR17, 0x1, URZ ;  /* 0x00000001110c7890 */ /* 0x000fe4000fffe0ff */
[----:B------:R-:W-:Y:S02]  /*3490*/  ULEA UR28, UR17, UR14, 0xa ;  /* 0x0000000e111c7291 */ /* 0x000fe4000f8e50ff */
[----:B------:R-:W-:Y:S01]  /*34a0*/  UISETP.NE.AND UP2, UPT, UR12, 0x8, UPT ;  /* 0x000000080c00788c */ /* 0x000fe2000bf45270 */
[----:B------:R-:W-:Y:S01]  /*34b0*/  PLOP3.LUT P0, PT, PT, PT, UP1, 0x80, 0x8 ;  /* 0x000000000008781c */ /* 0x000fe20003f0f018 */
[----:B------:R-:W-:Y:S02]  /*34c0*/  UIADD3 UR40, UPT, UPT, UR28, 0x100, URZ ;  /* 0x000001001c287890 */ /* 0x000fe4000fffe0ff */
[----:B------:R-:W-:Y:S02]  /*34d0*/  USEL UR27, URZ, 0x1, UP2 ;  /* 0x00000001ff1b7887 */ /* 0x000fe40009000000 */
[----:B------:R-:W-:Y:S02]  /*34e0*/  USEL UR12, UR12, URZ, UP2 ;  /* 0x000000ff0c0c7287 */ /* 0x000fe40009000000 */
[----:B------:R-:W-:Y:S02]  /*34f0*/  UIADD3 UR36, UPT, UPT, UR28, 0x200, URZ ;  /* 0x000002001c247890 */ /* 0x000fe4000fffe0ff */
[----:B------:R-:W-:Y:S01]  /*3500*/  @UP1 ULEA UR26, UR12, UR5, 0x3 ;  /* 0x000000050c1a1291 */ /* 0x000fe2000f8e18ff */
[----:B------:R-:W-:Y:S01]  /*3510*/  LOP3.LUT R8, R8, UR27, RZ, 0x3c, !PT ;  /* 0x0000001b08087c12 */ /* 0x000fe2000f8e3cff */
[----:B------:R-:W-:Y:S02]  /*3520*/  UIADD3 UR32, UPT, UPT, UR28, 0x300, URZ ;  /* 0x000003001c207890 */ /* 0x000fe4000fffe0ff */
[----:B------:R-:W-:Y:S01]  /*3530*/  UIADD3 UR6, UPT, UPT, UR6, 0x40, URZ ;  /* 0x0000004006067890 */ /* 0x000fe2000fffe0ff */
[----:B-1----:R-:W-:Y:S01]  /*3540*/  @P0 SHF.L.U32 R0, R8, 0x1f, RZ ;  /* 0x0000001f08000819 */ /* 0x002fe200000006ff */
[----:B------:R-:W-:Y:S01]  /*3550*/  UIADD3 UR10, UPT, UPT, UR10, -0x1, URZ ;  /* 0xffffffff0a0a7890 */ /* 0x000fe2000fffe0ff */
[----:B------:R-:W-:Y:S02]  /*3560*/  UMOV UR29, 0x40004040 ;  /* 0x40004040001d7882 */ /* 0x000fe40000000000 */
[----:B------:R2:W3:Y:S01]  /*3570*/  @P0 SYNCS.PHASECHK.TRANS64.TRYWAIT P2, [UR26], R0 ;  /* 0x00000000ff0005a7 */ /* 0x0004e2000804111a */
[----:B------:R-:W-:Y:S01]  /*3580*/  ULEA UR26, UR17, UR15, 0x9 ;  /* 0x0000000f111a7291 */ /* 0x000fe2000f8e48ff */
[----:B------:R-:W-:Y:S01]  /*3590*/  UMOV UR27, 0x80004020 ;  /* 0x80004020001b7882 */ /* 0x000fe20000000000 */
[----:B------:R-:W-:Y:S02]  /*35a0*/  UMOV UR41, 0x40004040 ;  /* 0x4000404000297882 */ /* 0x000fe40000000000 */
[----:B------:R-:W-:Y:S02]  /*35b0*/  UIADD3 UR38, UPT, UPT, UR26, 0x80, URZ ;  /* 0x000000801a267890 */ /* 0x000fe4000fffe0ff */
[----:B------:R-:W-:Y:S02]  /*35c0*/  UIADD3 UR34, UPT, UPT, UR26, 0x100, URZ ;  /* 0x000001001a227890 */ /* 0x000fe4000fffe0ff */
[----:B------:R-:W-:Y:S01]  /*35d0*/  UIADD3 UR30, UPT, UPT, UR26, 0x180, URZ ;  /* 0x000001801a1e7890 */ /* 0x000fe2000fffe0ff */
[----:B------:R2:W-:Y:S01]  /*35e0*/  UTCQMMA gdesc[UR26], gdesc[UR28], tmem[UR8], tmem[UR24], idesc[UR25], UP4 ;  /* 0x00ff181c1a0075ea */ /* 0x0005e2000a000308 */
[----:B------:R-:W-:Y:S01]  /*35f0*/  UPLOP3.LUT UP4, UPT, UPT, UPT, UPT, 0x80, 0x8 ;  /* 0x000000000008789c */ /* 0x000fe20003f8f070 */
[----:B------:R-:W-:Y:S01]  /*3600*/  UMOV UR39, 0x80004020 ;  /* 0x8000402000277882 */ /* 0x000fe20000000000 */
[----:B------:R-:W-:Y:S01]  /*3610*/  UMOV UR37, 0x40004040 ;  /* 0x4000404000257882 */ /* 0x000fe20000000000 */
[----:B------:R2:W-:Y:S01]  /*3620*/  UTCQMMA gdesc[UR38], gdesc[UR40], tmem[UR8], tmem[UR22], idesc[UR23], UPT ;  /* 0x00ff1628260075ea */ /* 0x0005e2000b800308 */
[----:B------:R-:W-:Y:S01]  /*3630*/  UMOV UR35, 0x80004020 ;  /* 0x8000402000237882 */ /* 0x000fe20000000000 */
[----:B------:R-:W-:Y:S01]  /*3640*/  UMOV UR33, 0x40004040 ;  /* 0x4000404000217882 */ /* 0x000fe20000000000 */
[----:B------:R-:W-:Y:S01]  /*3650*/  UMOV UR31, 0x80004020 ;  /* 0x80004020001f7882 */ /* 0x000fe20000000000 */
[----:B------:R2:W-:Y:S01]  /*3660*/  UTCQMMA gdesc[UR34], gdesc[UR36], tmem[UR8], tmem[UR20], idesc[UR21], UPT ;  /* 0x00ff1424220075ea */ /* 0x0005e2000b800308 */
[----:B------:R2:W-:Y:S01]  /*3670*/  UTCQMMA gdesc[UR30], gdesc[UR32], tmem[UR8], tmem[UR18], idesc[UR19], UPT ;  /* 0x00ff12201e0075ea */ /* 0x0005e2000b800308 */
[----:B------:R2:W-:Y:S01]  /*3680*/  UTCBAR [UR6], URZ ;  /* 0x000000ff060073e9 */ /* 0x0005e200080000ff */
[----:B------:R-:W-:Y:S01]  /*3690*/  UMOV UR17, UR12 ;  /* 0x0000000c00117c82 */ /* 0x000fe20008000000 */
[----:B------:R-:W-:Y:S05]  /*36a0*/  BRA.U UP0, `(.L_x_62) ;  /* 0xfffffffd00507547 */ /* 0x000fea000b83ffff */
.L_x_59:
[----:B------:R-:W-:Y:S01]  /*36b0*/  UIADD3 UR13, UPT, UPT, UR13, 0x1, URZ ;  /* 0x000000010d0d7890 */ /* 0x000fe2000fffe0ff */
[C---:B------:R-:W-:Y:S01]  /*36c0*/  ISETP.NE.AND P0, PT, R10.reuse, 0x2, PT ;  /* 0x000000020a00780c */ /* 0x040fe20003f05270 */
[----:B------:R-:W-:Y:S02]  /*36d0*/  UIADD3 UR7, UPT, UPT, UR7, 0xd0, URZ ;  /* 0x000000d007077890 */ /* 0x000fe4000fffe0ff */
[----:B------:R-:W-:Y:S01]  /*36e0*/  UISETP.NE.AND UP0, UPT, UR13, 0x4, UPT ;  /* 0x000000040d00788c */ /* 0x000fe2000bf05270 */
[----:B-12---:R-:W-:Y:S02]  /*36f0*/  SEL R0, RZ, 0x1, P0 ;  /* 0x00000001ff007807 */ /* 0x006fe40000000000 */
[----:B------:R-:W-:Y:S01]  /*3700*/  SEL R10, R10, RZ, P0 ;  /* 0x000000ff0a0a7207 */ /* 0x000fe20000000000 */
[----:B------:R-:W-:Y:S01]  /*3710*/  USEL UR6, URZ, 0x1, UP0 ;  /* 0x00000001ff067887 */ /* 0x000fe20008000000 */
[----:B------:R-:W-:Y:S01]  /*3720*/  LOP3.LUT R9, R9, R0, RZ, 0x3c, !PT ;  /* 0x0000000009097212 */ /* 0x000fe200078e3cff */
[----:B------:R-:W-:Y:S01]  /*3730*/  USEL UR13, UR13, URZ, UP0 ;  /* 0x000000ff0d0d7287 */ /* 0x000fe20008000000 */
[----:B------:R1:W-:Y:S03]  /*3740*/  UTCBAR [UR7], URZ ;  /* 0x000000ff070073e9 */ /* 0x0003e600080000ff */
[----:B------:R-:W-:Y:S01]  /*3750*/  LOP3.LUT R11, R11, UR6, RZ, 0x3c, !PT ;  /* 0x000000060b0b7c12 */ /* 0x000fe2000f8e3cff */
[----:B------:R-:W-:Y:S07]  /*3760*/  @P1 BRA `(.L_x_63) ;  /* 0xfffffff800881947 */ /* 0x000fee000383ffff */
[----:B------:R-:W2:Y:S01]  /*3770*/  S2UR UR4, SR_CgaCtaId ;  /* 0x00000000000479c3 */ /* 0x000ea20000008800 */
[----:B------:R-:W-:Y:S01]  /*3780*/  ELECT P0, URZ, PT ;  /* 0x0000000000ff782f */ /* 0x000fe20003800000 */
[----:B------:R-:W-:Y:S01]  /*3790*/  IMAD.MOV.U32 R0, RZ, RZ, 0x1 ;  /* 0x00000001ff007424 */ /* 0x000fe200078e00ff */
[----:B------:R-:W-:Y:S01]  /*37a0*/  UIADD3 UR5, UPT, UPT, UR5, 0xf0, URZ ;  /* 0x000000f005057890 */ /* 0x000fe2000fffe0ff */
[----:B------:R-:W-:Y:S01]  /*37b0*/  SHF.L.U32 R3, R11, 0x1f, RZ ;  /* 0x0000001f0b037819 */ /* 0x000fe200000006ff */
[----:B------:R-:W-:-:S03]  /*37c0*/  UMOV UR6, 0x40 ;  /* 0x0000004000067882 */ /* 0x000fc60000000000 */
[----:B------:R-:W-:Y:S01]  /*37d0*/  UVIRTCOUNT.DEALLOC.SMPOOL 0x80 ;  /* 0x000000800000784c */ /* 0x000fe20000000000 */
[----:B--2---:R-:W-:Y:S02]  /*37e0*/  ULEA UR4, UR4, UR6, 0x18 ;  /* 0x0000000604047291 */ /* 0x004fe4000f8ec0ff */
[----:B------:R-:W-:-:S07]  /*37f0*/  ULEA UR6, UR13, UR5, 0x3 ;  /* 0x000000050d067291 */ /* 0x000fce000f8e18ff */
[----:B------:R2:W-:Y:S02]  /*3800*/  @P0 STS.U8 [UR4+0x1c], R0 ;  /* 0x00001c00ff000988 */ /* 0x0005e40008000004 */
[----:B------:R-:W4:Y:S02]  /*3810*/  SYNCS.PHASECHK.TRANS64.TRYWAIT P0, [UR6], R3 ;  /* 0x00000003ff0075a7 */ /* 0x000f240008001106 */
[----:B--2-4-:R-:W-:Y:S05]  /*3820*/  @!P0 BRA `(.L_x_64) ;  /* 0x0000004000a08947 */ /* 0x014fea0003800000 */
.L_x_137:
[----:B-1----:R-:W-:-:S04]  /*3830*/  UIADD3 UR7, UPT, UPT, UR13, 0x1, URZ ;  /* 0x000000010d077890 */ /* 0x002fc8000fffe0ff */
[----:B------:R-:W-:-:S04]  /*3840*/  UISETP.NE.AND UP0, UPT, UR7, 0x4, UPT ;  /* 0x000000040700788c */ /* 0x000fc8000bf05270 */
[----:B------:R-:W-:Y:S02]  /*3850*/  USEL UR8, URZ, 0x1, UP0 ;  /* 0x00000001ff087887 */ /* 0x000fe40008000000 */
[----:B------:R-:W-:-:S04]  /*3860*/  USEL UR7, UR7, URZ, UP0 ;  /* 0x000000ff07077287 */ /* 0x000fc80008000000 */
[----:B------:R-:W-:Y:S01]  /*3870*/  ULEA UR6, UR7, UR5, 0x3 ;  /* 0x0000000507067291 */ /* 0x000fe2000f8e18ff */
[----:B------:R-:W-:-:S04]  /*3880*/  LOP3.LUT R2, R11, UR8, RZ, 0x3c, !PT ;  /* 0x000000080b027c12 */ /* 0x000fc8000f8e3cff */
[----:B--2---:R-:W-:-:S04]  /*3890*/  SHF.L.U32 R3, R2, 0x1f, RZ ;  /* 0x0000001f02037819 */ /* 0x004fc800000006ff */
[----:B------:R-:W1:Y:S02]  /*38a0*/  SYNCS.PHASECHK.TRANS64.TRYWAIT P0, [UR6], R3 ;  /* 0x00000003ff0075a7 */ /* 0x000e640008001106 */
[----:B-1----:R-:W-:Y:S05]  /*38b0*/  @!P0 BRA `(.L_x_65) ;  /* 0x0000004000948947 */ /* 0x002fea0003800000 */
.L_x_139:
        /* <DEDUP_REMOVED lines=9> */
.L_x_141:
[----:B------:R-:W-:-:S04]  /*3950*/  UIADD3 UR7, UPT, UPT, UR7, 0x1, URZ ;  /* 0x0000000107077890 */ /* 0x000fc8000fffe0ff */
[----:B------:R-:W-:-:S04]  /*3960*/  UISETP.NE.AND UP0, UPT, UR7, 0x4, UPT ;  /* 0x000000040700788c */ /* 0x000fc8000bf05270 */
[----:B------:R-:W-:Y:S02]  /*3970*/  USEL UR6, URZ, 0x1, UP0 ;  /* 0x00000001ff067887 */ /* 0x000fe40008000000 */
[----:B------:R-:W-:-:S04]  /*3980*/  USEL UR7, UR7, URZ, UP0 ;  /* 0x000000ff07077287 */ /* 0x000fc80008000000 */
[----:B------:R-:W-:Y:S01]  /*3990*/  ULEA UR7, UR7, UR5, 0x3 ;  /* 0x0000000507077291 */ /* 0x000fe2000f8e18ff */
[----:B-1----:R-:W-:-:S04]  /*39a0*/  LOP3.LUT R3, R2, UR6, RZ, 0x3c, !PT ;  /* 0x0000000602037c12 */ /* 0x002fc8000f8e3cff */
[----:B------:R-:W-:-:S04]  /*39b0*/  SHF.L.U32 R3, R3, 0x1f, RZ ;  /* 0x0000001f03037819 */ /* 0x000fc800000006ff */
[----:B------:R-:W1:Y:S02]  /*39c0*/  SYNCS.PHASECHK.TRANS64.TRYWAIT P0, [UR7], R3 ;  /* 0x00000003ff0075a7 */ /* 0x000e640008001107 */
[----:B-1----:R-:W-:Y:S05]  /*39d0*/  @!P0 BRA `(.L_x_67) ;  /* 0x00000040007c8947 */ /* 0x002fea0003800000 */
.L_x_143:
[----:B------:R-:W-:Y:S01]  /*39e0*/  NOP ;  /* 0x0000000000007918 */ /* 0x000fe20000000000 */
[----:B-1----:R-:W1:Y:S01]  /*39f0*/  LDS R0, [UR4+0x14] ;  /* 0x00001404ff007984 */ /* 0x002e620008000800 */
[----:B------:R-:W-:Y:S01]  /*3a00*/  ULOP3.LUT UR6, UR16, 0xffff, URZ, 0xc0, !UPT ;  /* 0x0000ffff10067892 */ /* 0x000fe2000f8ec0ff */
[----:B------:R-:W-:Y:S01]  /*3a10*/  UMOV UR8, 0xffff ;  /* 0x0000ffff00087882 */ /* 0x000fe20000000000 */
[----:B------:R-:W-:Y:S02]  /*3a20*/  UMOV UR5, 0x1 ;  /* 0x0000000100057882 */ /* 0x000fe40000000000 */
[----:B------:R-:W-:-:S04]  /*3a30*/  USHF.R.U32.HI UR6, URZ, 0x5, UR6 ;  /* 0x00000005ff067899 */ /* 0x000fc80008011606 */
[----:B------:R-:W-:Y:S02]  /*3a40*/  USHF.L.U32 UR8, UR8, UR6, URZ ;  /* 0x0000000608087299 */ /* 0x000fe400080006ff */
[----:B------:R-:W-:-:S04]  /*3a50*/  USHF.L.U32 UR5, UR5, UR6, URZ ;  /* 0x0000000605057299 */ /* 0x000fc800080006ff */
[----:B-1----:R-:W-:-:S04]  /*3a60*/  LOP3.LUT R0, R0, UR8, RZ, 0xc0, !PT ;  /* 0x0000000800007c12 */ /* 0x002fc8000f8ec0ff */
[----:B------:R-:W-:-:S13]  /*3a70*/  ISETP.NE.AND P0, PT, R0, UR8, PT ;  /* 0x0000000800007c0c */ /* 0x000fda000bf05270 */
[----:B------:R-:W-:Y:S05]  /*3a80*/  @P0 BRA `(.L_x_68) ;  /* 0x0000000000580947 */ /* 0x000fea0003800000 */
[----:B------:R-:W1:Y:S02]  /*3a90*/  LDS R0, [UR4+0x18] ;  /* 0x00001804ff007984 */ /* 0x000e640008000800 */
[----:B-1----:R-:W-:-:S04]  /*3aa0*/  LOP3.LUT R0, R0, UR5, RZ, 0xc0, !PT ;  /* 0x0000000500007c12 */ /* 0x002fc8000f8ec0ff */
[----:B------:R-:W-:-:S13]  /*3ab0*/  ISETP.NE.AND P0, PT, R0, UR5, PT ;  /* 0x0000000500007c0c */ /* 0x000fda000bf05270 */
[----:B------:R-:W-:Y:S05]  /*3ac0*/  @P0 BRA `(.L_x_69) ;  /* 0x00000000003c0947 */ /* 0x000fea0003800000 */
[----:B------:R-:W1:Y:S01]  /*3ad0*/  S2R R2, SR_LANEID ;  /* 0x0000000000027919 */ /* 0x000e620000000000 */
[----:B------:R-:W-:Y:S01]  /*3ae0*/  ULOP3.LUT UR8, URZ, UR8, URZ, 0x33, !UPT ;  /* 0x00000008ff087292 */ /* 0x000fe2000f8e33ff */
[----:B------:R-:W-:Y:S01]  /*3af0*/  LOP3.LUT R4, RZ, UR5, RZ, 0x33, !PT ;  /* 0x00000005ff047c12 */ /* 0x000fe2000f8e33ff */
[----:B------:R-:W-:Y:S02]  /*3b00*/  VOTEU.ANY UR7, UPT, PT ;  /* 0x0000000000077886 */ /* 0x000fe400038e0100 */
[----:B------:R-:W-:Y:S01]  /*3b10*/  UFLO.U32 UR7, UR7 ;  /* 0x00000007000772bd */ /* 0x000fe200080e0000 */
[----:B------:R-:W2:Y:S01]  /*3b20*/  REDUX UR5, R4 ;  /* 0x00000000040573c4 */ /* 0x000ea20000000000 */
[----:B------:R-:W-:-:S06]  /*3b30*/  IMAD.U32 R0, RZ, RZ, UR8 ;  /* 0x00000008ff007e24 */ /* 0x000fcc000f8e00ff */
[----:B------:R4:W-:Y:S01]  /*3b40*/  UTCATOMSWS.AND URZ, UR8 ;  /* 0x0000000800ff79e3 */ /* 0x0009e20008000000 */
[----:B------:R-:W3:Y:S01]  /*3b50*/  REDUX UR6, R0 ;  /* 0x00000000000673c4 */ /* 0x000ee20000000000 */
[----:B-1----:R-:W-:Y:S01]  /*3b60*/  ISETP.EQ.U32.AND P0, PT, R2, UR7, PT ;  /* 0x0000000702007c0c */ /* 0x002fe2000bf02070 */
[----:B--2---:R-:W-:Y:S01]  /*3b70*/  IMAD.U32 R2, RZ, RZ, UR5 ;  /* 0x00000005ff027e24 */ /* 0x004fe2000f8e00ff */
[----:B---3--:R-:W-:-:S11]  /*3b80*/  MOV R3, UR6 ;  /* 0x0000000600037c02 */ /* 0x008fd60008000f00 */
[----:B------:R4:W-:Y:S04]  /*3b90*/  @P0 ATOMS.AND RZ, [UR4+0x14], R3 ;  /* 0x00001403ffff098c */ /* 0x0009e8000a800004 */
[----:B------:R4:W-:Y:S01]  /*3ba0*/  @P0 ATOMS.AND RZ, [UR4+0x18], R2 ;  /* 0x00001802ffff098c */ /* 0x0009e2000a800004 */
[----:B------:R-:W-:Y:S05]  /*3bb0*/  BRA `(.L_x_70) ;  /* 0x0000000000147947 */ /* 0x000fea0003800000 */
.L_x_69:
[----:B------:R-:W-:Y:S02]  /*3bc0*/  MOV R2, 0x3be0 ;  /* 0x00003be000027802 */ /* 0x000fe40000000f00 */
[----:B---3-5:R-:W-:Y:S05]  /*3bd0*/  CALL.REL.NOINC `($__internal_0_$__cuda_sm10x_tcgen05_guardrail_trap_col_being_dealloced_not_returned_by_alloc) ;  /* 0x0000004000d87944 */ /* 0x028fea0003c00000 */
[----:B------:R-:W-:Y:S05]  /*3be0*/  BRA `(.L_x_70) ;  /* 0x0000000000087947 */ /* 0x000fea0003800000 */
.L_x_68:
[----:B------:R-:W-:Y:S02]  /*3bf0*/  MOV R2, 0x3c10 ;  /* 0x00003c1000027802 */ /* 0x000fe40000000f00 */
[----:B---3-5:R-:W-:Y:S05]  /*3c00*/  CALL.REL.NOINC `($__internal_2_$__cuda_sm10x_tcgen05_guardrail_trap_unallocated_columns_being_dealloced) ;  /* 0x0000004000e47944 */ /* 0x028fea0003c00000 */
.L_x_70:
[----:B------:R-:W-:Y:S01]  /*3c10*/  NOP ;  /* 0x0000000000007918 */ /* 0x000fe20000000000 */
[----:B----4-:R-:W-:Y:S05]  /*3c20*/  EXIT ;  /* 0x000000000000794d */ /* 0x010fea0003800000 */
.L_x_52:
[----:B------:R-:W-:-:S09]  /*3c30*/  UISETP.NE.OR UP2, UPT, UR8, 0x3, !UP2 ;  /* 0x000000030800788c */ /* 0x000fd2000d745670 */
[----:B------:R-:W-:Y:S05]  /*3c40*/  BRA.U UP2, `(.L_x_71) ;  /* 0x0000000d02407547 */ /* 0x000fea000b800000 */
[----:B------:R-:W1:Y:S01]  /*3c50*/  LDC R0, c[0x0][0xb30] ;  /* 0x0002cc00ff007b82 */ /* 0x000e620000000800 */
[----:B------:R-:W2:Y:S01]  /*3c60*/  LDCU.64 UR8, c[0x0][0x888] ;  /* 0x00011100ff0877ac */ /* 0x000ea20008000a00 */
[----:B------:R-:W-:Y:S02]  /*3c70*/  HFMA2 R29, -RZ, RZ, 0, 0 ;  /* 0x00000000ff1d7431 */ /* 0x000fe400000001ff */
[----:B------:R-:W-:Y:S01]  /*3c80*/  IMAD.MOV.U32 R31, RZ, RZ, 0x1 ;  /* 0x00000001ff1f7424 */ /* 0x000fe200078e00ff */
[----:B------:R-:W-:Y:S01]  /*3c90*/  MOV R23, 0x1000 ;  /* 0x0000100000177802 */ /* 0x000fe20000000f00 */
[----:B------:R-:W4:Y:S01]  /*3ca0*/  LDCU.64 UR4, c[0x0][0x890] ;  /* 0x00011200ff0477ac */ /* 0x000f220008000a00 */
[----:B------:R-:W-:Y:S01]  /*3cb0*/  IMAD.MOV.U32 R30, RZ, RZ, RZ ;  /* 0x000000ffff1e7224 */ /* 0x000fe200078e00ff */
[----:B------:R-:W3:Y:S01]  /*3cc0*/  LDC R19, c[0x0][0x370] ;  /* 0x0000dc00ff137b82 */ /* 0x000ee20000000800 */
[----:B------:R-:W-:Y:S01]  /*3cd0*/  UMOV UR7, 0x400 ;  /* 0x0000040000077882 */ /* 0x000fe20000000000 */
[----:B------:R-:W-:-:S02]  /*3ce0*/  UPLOP3.LUT UP1, UPT, UPT, UPT, UPT, 0x40, 0x4 ;  /* 0x000000000004789c */ /* 0x000fc40003f2e870 */
[----:B------:R-:W-:-:S04]  /*3cf0*/  ULEA UR7, UR37, UR7, 0x18 ;  /* 0x0000000725077291 */ /* 0x000fc8000f8ec0ff */
[----:B------:R-:W3:Y:S01]  /*3d00*/  LDC R2, c[0x0][0xb0c] ;  /* 0x0002c300ff027b82 */ /* 0x000ee20000000800 */
[----:B------:R-:W-:Y:S02]  /*3d10*/  UIADD3 UR13, UPT, UPT, UR7, 0x88, URZ ;  /* 0x00000088070d7890 */ /* 0x000fe4000fffe0ff */
[----:B--2---:R-:W-:Y:S02]  /*3d20*/  UISETP.NE.U32.AND UP2, UPT, UR8, URZ, UPT ;  /* 0x000000ff0800728c */ /* 0x004fe4000bf45070 */
[----:B------:R-:W-:Y:S02]  /*3d30*/  UIADD3 UR17, UPT, UPT, UR7, 0x80, URZ ;  /* 0x0000008007117890 */ /* 0x000fe4000fffe0ff */
[----:B----4-:R-:W-:Y:S01]  /*3d40*/  UISETP.NE.U32.AND UP3, UPT, UR4, URZ, UPT ;  /* 0x000000ff0400728c */ /* 0x010fe2000bf65070 */
[----:B------:R-:W2:Y:S01]  /*3d50*/  LDC R18, c[0x0][0xb20] ;  /* 0x0002c800ff127b82 */ /* 0x000ea20000000800 */
[----:B-1----:R-:W-:Y:S01]  /*3d60*/  ISETP.NE.AND P1, PT, R0, 0x1, PT ;  /* 0x000000010000780c */ /* 0x002fe20003f25270 */
[----:B------:R-:W-:-:S02]  /*3d70*/  UISETP.NE.AND.EX UP2, UPT, UR9, URZ, UPT, UP2 ;  /* 0x000000ff0900728c */ /* 0x000fc4000bf45320 */
[----:B------:R-:W-:Y:S02]  /*3d80*/  UPRMT UR13, UR37, 0x654, UR13 ;  /* 0x00000654250d7896 */ /* 0x000fe4000800000d */
[----:B------:R-:W-:Y:S02]  /*3d90*/  UISETP.NE.AND.EX UP3, UPT, UR5, URZ, UPT, UP3 ;  /* 0x000000ff0500728c */ /* 0x000fe4000bf65330 */
[----:B------:R-:W1:Y:S08]  /*3da0*/  LDC.64 R32, c[0x0][0x348] ;  /* 0x0000d200ff207b82 */ /* 0x000e700000000a00 */
[----:B------:R-:W4:Y:S08]  /*3db0*/  LDC.64 R16, c[0x0][0xb10] ;  /* 0x0002c400ff107b82 */ /* 0x000f300000000a00 */
[----:B------:R-:W1:Y:S08]  /*3dc0*/  LDC.64 R6, c[0x0][0xb18] ;  /* 0x0002c600ff067b82 */ /* 0x000e700000000a00 */
[----:B------:R-:W1:Y:S08]  /*3dd0*/  LDC.64 R4, c[0x0][0xb28] ;  /* 0x0002ca00ff047b82 */ /* 0x000e700000000a00 */
[----:B--23--:R-:W1:Y:S02]  /*3de0*/  LDC R22, c[0x0][0x374] ;  /* 0x0000dd00ff167b82 */ /* 0x00ce640000000800 */
.L_x_80:
[C---:B------:R-:W-:Y:S02]  /*3df0*/  LEA R0, R30.reuse, UR7, 0x3 ;  /* 0x000000071e007c11 */ /* 0x040fe4000f8e18ff */
[----:B------:R-:W-:Y:S02]  /*3e00*/  SHF.L.U32 R3, R29, 0x1f, RZ ;  /* 0x0000001f1d037819 */ /* 0x000fe400000006ff */
[----:B------:R-:W-:Y:S02]  /*3e10*/  LEA R24, R30, UR7, 0x4 ;  /* 0x000000071e187c11 */ /* 0x000fe4000f8e20ff */
[----:B--2---:R-:W2:Y:S02]  /*3e20*/  SYNCS.PHASECHK.TRANS64.TRYWAIT P0, [R0+URZ+0xb0], R3 ;  /* 0x0000b003000075a7 */ /* 0x004ea400080011ff */
[----:B--2---:R-:W-:Y:S05]  /*3e30*/  @!P0 BRA `(.L_x_72) ;  /* 0x0000003c007c8947 */ /* 0x004fea0003800000 */
.L_x_144:
[----:B------:R-:W-:Y:S01]  /*3e40*/  ISETP.GE.AND P0, PT, R40, 0x1, PT ;  /* 0x000000012800780c */ /* 0x000fe20003f06270 */
[----:B------:R-:W3:Y:S01]  /*3e50*/  LDS.128 R24, [R24+0x140] ;  /* 0x0001400018187984 */ /* 0x000ee20000000c00 */
[----:B--2---:R-:W-:Y:S01]  /*3e60*/  VIADD R0, R0, 0xc0 ;  /* 0x000000c000007836 */ /* 0x004fe20000000000 */
[----:B------:R-:W-:Y:S01]  /*3e70*/  @!PT LDS RZ, [RZ] ;  /* 0x00000000fffff984 */ /* 0x000fe20000000800 */
[----:B------:R-:W-:Y:S01]  /*3e80*/  @!PT LDS RZ, [RZ] ;  /* 0x00000000fffff984 */ /* 0x000fe20000000800 */
[----:B------:R-:W-:Y:S01]  /*3e90*/  @!PT LDS RZ, [RZ] ;  /* 0x00000000fffff984 */ /* 0x000fe20000000800 */
[----:B------:R-:W-:Y:S01]  /*3ea0*/  @!PT LDS RZ, [RZ] ;  /* 0x00000000fffff984 */ /* 0x000fe20000000800 */
[----:B------:R2:W-:Y:S06]  /*3eb0*/  MEMBAR.ALL.CTA ;  /* 0x0000000000007992 */ /* 0x0005ec0000008000 */
[----:B--2---:R-:W2:Y:S01]  /*3ec0*/  FENCE.VIEW.ASYNC.S ;  /* 0x00000000000073c6 */ /* 0x004ea20000000000 */
[----:B------:R-:W-:Y:S04]  /*3ed0*/  PRMT R0, RZ, 0x654, R0 ;  /* 0x00000654ff007816 */ /* 0x000fe80000000000 */
[----:B--2---:R2:W-:Y:S01]  /*3ee0*/  SYNCS.ARRIVE.TRANS64.RED.A1T0 RZ, [R0+URZ], RZ ;  /* 0x000000ff00ff79a7 */ /* 0x0045e200081004ff */
[----:B---3--:R-:W-:Y:S11]  /*3ef0*/  LOP3.LUT P3, RZ, R26, 0x1, RZ, 0xc0, !PT ;  /* 0x000000011aff7812 */ /* 0x008ff6000786c0ff */
[----:B------:R-:W-:Y:S02]  /*3f00*/  @!UPT UIADD3 URZ, UPT, UPT, URZ, URZ, URZ ;  /* 0x000000fffffff290 */ /* 0x000fe4000fffe0ff */
[----:B------:R-:W-:Y:S02]  /*3f10*/  @P3 MOV R13, R24 ;  /* 0x00000018000d3202 */ /* 0x000fe40000000f00 */
[----:B------:R-:W-:Y:S01]  /*3f20*/  @P3 LOP3.LUT R8, R25, 0xffff, RZ, 0xc0, !PT ;  /* 0x0000ffff19083812 */ /* 0x000fe200078ec0ff */
[----:B--2---:R-:W-:Y:S06]  /*3f30*/  @!P0 BRA `(.L_x_73) ;  /* 0x0000000000a48947 */ /* 0x004fec0003800000 */
[----:B-1----:R-:W-:Y:S01]  /*3f40*/  IMAD.HI.U32 R35, R22, R7, RZ ;  /* 0x0000000716237227 */ /* 0x002fe200078e00ff */
[----:B------:R-:W-:Y:S02]  /*3f50*/  ISETP.NE.AND P0, PT, R6, 0x1, PT ;  /* 0x000000010600780c */ /* 0x000fe40003f05270 */
[----:B------:R-:W-:Y:S01]  /*3f60*/  ISETP.NE.AND P2, PT, R40, 0x1, PT ;  /* 0x000000012800780c */ /* 0x000fe20003f45270 */
[----:B----4-:R-:W-:Y:S01]  /*3f70*/  IMAD.HI.U32 R34, R19, R16, RZ ;  /* 0x0000001013227227 */ /* 0x010fe200078e00ff */
[----:B------:R-:W-:Y:S02]  /*3f80*/  SHF.R.U32.HI R35, RZ, R18, R35 ;  /* 0x00000012ff237219 */ /* 0x000fe40000011623 */
[----:B------:R-:W-:Y:S01]  /*3f90*/  ISETP.NE.AND P4, PT, R2, 0x1, PT ;  /* 0x000000010200780c */ /* 0x000fe20003f85270 */
[----:B------:R-:W-:Y:S01]  /*3fa0*/  IMAD.HI.U32 R36, R13, R16, RZ ;  /* 0x000000100d247227 */ /* 0x000fe200078e00ff */
[----:B------:R-:W-:Y:S02]  /*3fb0*/  SHF.R.U32.HI R34, RZ, R17, R34 ;  /* 0x00000011ff227219 */ /* 0x000fe40000011622 */
[----:B------:R-:W-:Y:S01]  /*3fc0*/  SEL R3, R22, R35, !P0 ;  /* 0x0000002316037207 */ /* 0x000fe20004000000 */
[C---:B------:R-:W-:Y:S01]  /*3fd0*/  IMAD.HI.U32 R35, R8.reuse, R7, RZ ;  /* 0x0000000708237227 */ /* 0x040fe200078e00ff */
[----:B------:R-:W-:Y:S02]  /*3fe0*/  SEL R11, R19, R34, !P4 ;  /* 0x00000022130b7207 */ /* 0x000fe40006000000 */
[----:B------:R-:W-:Y:S01]  /*3ff0*/  SHF.R.U32.HI R36, RZ, R17, R36 ;  /* 0x00000011ff247219 */ /* 0x000fe20000011624 */
[----:B------:R-:W-:Y:S01]  /*4000*/  IMAD.HI.U32 R38, R3, R4, RZ ;  /* 0x0000000403267227 */ /* 0x000fe200078e00ff */
[----:B------:R-:W-:Y:S03]  /*4010*/  SHF.R.U32.HI R35, RZ, R18, R35 ;  /* 0x00000012ff237219 */ /* 0x000fe60000011623 */
[----:B------:R-:W-:Y:S01]  /*4020*/  IMAD.HI.U32 R34, R11, R4, RZ ;  /* 0x000000040b227227 */ /* 0x000fe200078e00ff */
[----:B------:R-:W-:Y:S02]  /*4030*/  @P2 SHF.R.U32.HI R3, RZ, R5, R38 ;  /* 0x00000005ff032219 */ /* 0x000fe40000011626 */
[----:B------:R-:W-:Y:S02]  /*4040*/  SEL R9, R8, R35, !P0 ;  /* 0x0000002308097207 */ /* 0x000fe40004000000 */
[----:B------:R-:W-:Y:S01]  /*4050*/  @P2 SHF.R.U32.HI R11, RZ, R5, R34 ;  /* 0x00000005ff0b2219 */ /* 0x000fe20000011622 */
[C---:B------:R-:W-:Y:S01]  /*4060*/  IMAD R10, R40.reuse, R3, RZ ;  /* 0x00000003280a7224 */ /* 0x040fe200078e02ff */
[----:B------:R-:W-:Y:S01]  /*4070*/  SEL R3, R13, R36, !P4 ;  /* 0x000000240d037207 */ /* 0x000fe20006000000 */
[C---:B------:R-:W-:Y:S03]  /*4080*/  IMAD.HI.U32 R14, R9.reuse, R4, RZ ;  /* 0x00000004090e7227 */ /* 0x040fe600078e00ff */
[----:B------:R-:W-:Y:S01]  /*4090*/  ISETP.GE.AND P0, PT, R9, R10, PT ;  /* 0x0000000a0900720c */ /* 0x000fe20003f06270 */
[C---:B------:R-:W-:Y:S01]  /*40a0*/  IMAD R12, R40.reuse, R11, RZ ;  /* 0x0000000b280c7224 */ /* 0x040fe200078e02ff */
[-C--:B------:R-:W-:Y:S04]  /*40b0*/  SHF.R.U32.HI R14, RZ, R5.reuse, R14 ;  /* 0x00000005ff0e7219 */ /* 0x080fe8000001160e */
[----:B------:R-:W-:Y:S02]  /*40c0*/  ISETP.GE.OR P0, PT, R3, R12, P0 ;  /* 0x0000000c0300720c */ /* 0x000fe40000706670 */
[----:B------:R-:W-:Y:S05]  /*40d0*/  SEL R15, R9, R14, !P2 ;  /* 0x0000000e090f7207 */ /* 0x000fea0005000000 */
[----:B------:R-:W-:Y:S04]  /*40e0*/  IMAD.MOV R14, RZ, RZ, -R15 ;  /* 0x000000ffff0e7224 */ /* 0x000fe800078e0a0f */
[----:B------:R-:W-:Y:S02]  /*40f0*/  IMAD R14, R40, R14, R9 ;  /* 0x0000000e280e7224 */ /* 0x000fe400078e0209 */
[C---:B------:R-:W-:Y:S05]  /*4100*/  @!P0 IMAD.HI.U32 R10, R3.reuse, R4, RZ ;  /* 0x00000004030a8227 */ /* 0x040fea00078e00ff */
[----:B------:R-:W-:Y:S04]  /*4110*/  @!P0 SHF.R.U32.HI R10, RZ, R5, R10 ;  /* 0x00000005ff0a8219 */ /* 0x000fe8000001160a */
[----:B------:R-:W-:Y:S01]  /*4120*/  @!P0 SEL R0, R3, R10, !P2 ;  /* 0x0000000a03008207 */ /* 0x000fe20005000000 */
[----:B------:R-:W-:Y:S03]  /*4130*/  IMAD.MOV R10, RZ, RZ, -R3 ;  /* 0x000000ffff0a7224 */ /* 0x000fe600078e0a03 */
[----:B------:R-:W-:Y:S01]  /*4140*/  @!P0 IADD3 R15, PT, PT, R15, -R0, RZ ;  /* 0x800000000f0f8210 */ /* 0x000fe20007ffe0ff */
[----:B------:R-:W-:Y:S01]  /*4150*/  @!P0 IMAD R0, R11, R14, R0 ;  /* 0x0000000e0b008224 */ /* 0x000fe200078e0200 */
[----:B------:R-:W-:Y:S01]  /*4160*/  IADD3 R11, PT, PT, -R9, RZ, RZ ;  /* 0x000000ff090b7210 */ /* 0x000fe20007ffe1ff */
[----:B------:R-:W-:Y:S02]  /*4170*/  IMAD R13, R2, R10, R13 ;  /* 0x0000000a020d7224 */ /* 0x000fe400078e020d */
[----:B------:R-:W-:Y:S02]  /*4180*/  @!P0 IMAD R9, R15, R40, R3 ;  /* 0x000000280f098224 */ /* 0x000fe400078e0203 */
[----:B------:R-:W-:Y:S02]  /*4190*/  @!P0 IMAD.MOV.U32 R3, RZ, RZ, R0 ;  /* 0x000000ffff038224 */ /* 0x000fe400078e0000 */
[----:B------:R-:W-:Y:S02]  /*41a0*/  IMAD R8, R6, R11, R8 ;  /* 0x0000000b06087224 */ /* 0x000fe400078e0208 */
[----:B------:R-:W-:Y:S02]  /*41b0*/  IMAD R13, R3, R2, R13 ;  /* 0x00000002030d7224 */ /* 0x000fe400078e020d */
[----:B------:R-:W-:Y:S02]  /*41c0*/  IMAD R8, R9, R6, R8 ;  /* 0x0000000609087224 */ /* 0x000fe400078e0208 */
.L_x_73:
[----:B------:R-:W-:Y:S05]  /*41d0*/  BRA.U UP1, `(.L_x_74) ;  /* 0x0000000101107547 */ /* 0x000fea000b800000 */
[----:B------:R-:W-:Y:S04]  /*41e0*/  MOV R0, UR6 ;  /* 0x0000000600007c02 */ /* 0x000fe80008000f00 */
[----:B------:R-:W-:Y:S04]  /*41f0*/  SHF.L.U32 R3, R0, 0x1f, RZ ;  /* 0x0000001f00037819 */ /* 0x000fe800000006ff */
[----:B------:R-:W2:Y:S02]  /*4200*/  SYNCS.PHASECHK.TRANS64.TRYWAIT P0, [UR7+0xa8], R3 ;  /* 0x0000a803ff0075a7 */ /* 0x000ea40008001107 */
[----:B--2---:R-:W-:Y:S05]  /*4210*/  @!P0 BRA `(.L_x_75) ;  /* 0x0000003800988947 */ /* 0x004fea0003800000 */
.L_x_74:
[----:B------:R-:W-:Y:S02]  /*4220*/  R2UR UR19, R21 ;  /* 0x00000000151372ca */ /* 0x000fe400000e0000 */
[----:B------:R-:W-:Y:S02]  /*4230*/  R2UR UR18, R20 ;  /* 0x00000000141272ca */ /* 0x000fe400000e0000 */
[----:B------:R-:W-:Y:S02]  /*4240*/  ISETP.NE.U32.AND P2, PT, RZ, UR4, PT ;  /* 0x00000004ff007c0c */ /* 0x000fe4000bf45070 */
[----:B------:R-:W-:Y:S02]  /*4250*/  SHF.L.U32 R12, R31, 0x1f, RZ ;  /* 0x0000001f1f0c7819 */ /* 0x000fe400000006ff */
[----:B------:R-:W-:Y:S05]  /*4260*/  ISETP.NE.AND.EX P2, PT, RZ, UR5, PT, P2 ;  /* 0x00000005ff007c0c */ /* 0x000fea000bf45320 */
[----:B------:R-:W-:Y:S02]  /*4270*/  USHF.L.U32 UR19, UR19, 0x6, URZ ;  /* 0x0000000613137899 */ /* 0x000fe400080006ff */
[----:B------:R-:W-:Y:S01]  /*4280*/  USHF.L.U32 UR18, UR18, 0x7, URZ ;  /* 0x0000000712127899 */ /* 0x000fe200080006ff */
[----:B------:R-:W-:Y:S11]  /*4290*/  BRA.U !UP3, `(.L_x_76) ;  /* 0x000000010b347547 */ /* 0x000ff6000b800000 */
[----:B------:R-:W-:Y:S01]  /*42a0*/  UPLOP3.LUT UP0, UPT, UPT, UPT, UP2, 0x80, 0x8 ;  /* 0x000000000008789c */ /* 0x000fe20003f0f020 */
[----:B--2---:R-:W-:Y:S02]  /*42b0*/  HFMA2 R0, -RZ, RZ, 0, 5.9604644775390625e-08 ;  /* 0x00000001ff007431 */ /* 0x004fe400000001ff */
[----:B------:R-:W-:Y:S03]  /*42c0*/  IMAD.MOV.U32 R95, RZ, RZ, 0x1 ;  /* 0x00000001ff5f7424 */ /* 0x000fe600078e00ff */
[----:B------:R-:W-:Y:S05]  /*42d0*/  PLOP3.LUT P0, PT, PT, PT, UP0, 0x80, 0x8 ;  /* 0x000000000008781c */ /* 0x000fea0003f0f008 */
[----:B------:R-:W2:Y:S01]  /*42e0*/  @UP0 LDCU.64 UR10, c[0x0][0x888] ;  /* 0x00011100ff0a07ac */ /* 0x000ea20008000a00 */
[----:B------:R-:W-:Y:S07]  /*42f0*/  @UP0 UIMAD UR8, UR36, UR4, URZ ;  /* 0x00000004240802a4 */ /* 0x000fee000f8e02ff */
[----:B------:R-:W-:Y:S01]  /*4300*/  @!P0 PRMT R95, R0, 0x7610, R95 ;  /* 0x00007610005f8816 */ /* 0x000fe2000000005f */
[----:B--2---:R-:W-:Y:S03]  /*4310*/  @UP0 UIMAD.WIDE UR10, UR8, 0x4, UR10 ;  /* 0x00000004080a08a5 */ /* 0x004fe6000f8e020a */
[----:B------:R-:W2:Y:S03]  /*4320*/  @!UP0 LDCU UR8, c[0x0][0x880] ;  /* 0x00011000ff0887ac */ /* 0x000ea60008000800 */
[----:B------:R-:W-:Y:S01]  /*4330*/  IMAD.U32 R10, RZ, RZ, UR10 ;  /* 0x0000000aff0a7e24 */ /* 0x000fe2000f8e00ff */
[----:B------:R-:W-:Y:S05]  /*4340*/  MOV R11, UR11 ;  /* 0x0000000b000b7c02 */ /* 0x000fea0008000f00 */
[----:B-----5:R3:W5:Y:S02]  /*4350*/  @P0 LDG.E R49, desc[UR46][R10.64] ;  /* 0x0000002e0a310981 */ /* 0x020764000c1e1900 */
[----:B--23--:R-:W-:Y:S07]  /*4360*/  @!P0 IMAD.U32 R49, RZ, RZ, UR8 ;  /* 0x00000008ff318e24 */ /* 0x00cfee000f8e00ff */
.L_x_76:
[----:B-----5:R-:W-:Y:S01]  /*4370*/  @!P2 FSETP.EQ.AND P0, PT, R49, RZ, PT ;  /* 0x000000ff3100a20b */ /* 0x020fe20003f02000 */
[----:B------:R-:W-:Y:S01]  /*4380*/  @!UPT UIADD3 URZ, UPT, UPT, URZ, URZ, URZ ;  /* 0x000000fffffff290 */ /* 0x000fe2000fffe0ff */
[----:B------:R-:W-:Y:S11]  /*4390*/  @!P2 BRA `(.L_x_77) ;  /* 0x000000000014a947 */ /* 0x000ff60003800000 */
[----:B------:R-:W-:Y:S02]  /*43a0*/  LOP3.LUT P2, RZ, R95, 0xff, RZ, 0xc0, !PT ;  /* 0x000000ff5fff7812 */ /* 0x000fe4000784c0ff */
[----:B------:R-:W-:Y:S04]  /*43b0*/  PLOP3.LUT P0, PT, PT, PT, UP0, 0x80, 0x8 ;  /* 0x000000000008781c */ /* 0x000fe80003f0f008 */
[----:B------:R-:W-:Y:S07]  /*43c0*/  PLOP3.LUT P0, PT, P0, PT, PT, 0x8, 0x80 ;  /* 0x000000000080781c */ /* 0x000fee000070e170 */
[----:B------:R-:W-:Y:S11]  /*43d0*/  @P2 FSETP.EQ.AND P0, PT, R49, RZ, PT ;  /* 0x000000ff3100220b */ /* 0x000ff60003f02000 */
[----:B------:R-:W-:Y:S02]  /*43e0*/  @!UPT UIADD3 URZ, UPT, UPT, URZ, URZ, URZ ;  /* 0x000000fffffff290 */ /* 0x000fe4000fffe0ff */
.L_x_77:
[----:B------:R-:W3:Y:S01]  /*43f0*/  SYNCS.PHASECHK.TRANS64.TRYWAIT P2, [UR7+0x90], R12 ;  /* 0x0000900cff0075a7 */ /* 0x000ee20008041107 */
[----:B------:R-:W-:Y:S04]  /*4400*/  ELECT P4, URZ, PT ;  /* 0x0000000000ff782f */ /* 0x000fe80003880000 */
[----:B------:R-:W-:Y:S11]  /*4410*/  PLOP3.LUT P4, PT, P0, P4, PT, 0xf2, 0x2f ;  /* 0x00000000002f781c */ /* 0x000ff60000789e72 */
[----:B------:R-:W-:Y:S02]  /*4420*/  @!UPT UIADD3 URZ, UPT, UPT, URZ, URZ, URZ ;  /* 0x000000fffffff290 */ /* 0x000fe4000fffe0ff */
[----:B-1----:R-:W-:Y:S05]  /*4430*/  @!P4 IADD3 R21, P0, PT, R32, 0x580, RZ ;  /* 0x000005802015c810 */ /* 0x002fea0007f1e0ff */
[----:B------:R-:W-:Y:S01]  /*4440*/  @!P4 IMAD.X R20, RZ, RZ, R33, P0 ;  /* 0x000000ffff14c224 */ /* 0x000fe200000e0621 */
[----:B---3--:R-:W-:Y:S07]  /*4450*/  @!P2 BRA `(.L_x_78) ;  /* 0x000000380020a947 */ /* 0x008fee0003800000 */
.L_x_147:
[----:B------:R-:W3:Y:S01]  /*4460*/  LDC.64 R14, c[0x0][0xb10] ;  /* 0x0002c400ff0e7b82 */ /* 0x000ee20000000a00 */
[----:B------:R-:W-:Y:S01]  /*4470*/  @!P4 R2UR UR8, R20 ;  /* 0x000000001408c2ca */ /* 0x000fe200000e0000 */
[----:B------:R-:W-:Y:S01]  /*4480*/  VOTEU.ALL UP1, P4 ;  /* 0x0000000000ff7886 */ /* 0x000fe20002020000 */
[----:B------:R-:W-:Y:S01]  /*4490*/  @!P4 R2UR UR9, R21 ;  /* 0x000000001509c2ca */ /* 0x000fe200000e0000 */
[----:B------:R-:W-:Y:S01]  /*44a0*/  UMOV UR10, 0x0 ;  /* 0x00000000000a7882 */ /* 0x000fe20000000000 */
[----:B------:R-:W-:Y:S03]  /*44b0*/  UMOV UR11, 0x10000000 ;  /* 0x10000000000b7882 */ /* 0x000fe60000000000 */
[----:B------:R-:W5:Y:S01]  /*44c0*/  LDC.64 R10, c[0x0][0xb18] ;  /* 0x0002c600ff0a7b82 */ /* 0x000f620000000a00 */
[----:B------:R-:W-:Y:S01]  /*44d0*/  @!UP1 UIADD3 UR16, UPT, UPT, UR7, 0x200, URZ ;  /* 0x0000020007109890 */ /* 0x000fe2000fffe0ff */
[----:B------:R-:W-:Y:S01]  /*44e0*/  @P3 SHF.R.U32.HI R28, RZ, 0x10, R25 ;  /* 0x00000010ff1c3819 */ /* 0x000fe20000011619 */
[----:B------:R-:W-:Y:S01]  /*44f0*/  VOTEU.ALL UP1, P4 ;  /* 0x0000000000ff7886 */ /* 0x000fe20002020000 */
[----:B------:R-:W-:Y:S01]  /*4500*/  UMOV UR20, UR36 ;  /* 0x0000002400147c82 */ /* 0x000fe20008000000 */
[----:B------:R-:W-:Y:S03]  /*4510*/  VIADD R30, R30, 0x1 ;  /* 0x000000011e1e7836 */ /* 0x000fe60000000000 */
[----:B--2---:R-:W2:Y:S01]  /*4520*/  @!P1 LDC R0, c[0x0][0xb20] ;  /* 0x0002c800ff009b82 */ /* 0x004ea20000000800 */
[----:B------:R-:W-:Y:S01]  /*4530*/  IMAD.U32 R21, RZ, RZ, UR8 ;  /* 0x00000008ff157e24 */ /* 0x000fe2000f8e00ff */
[----:B------:R-:W-:Y:S06]  /*4540*/  UPRMT UR8, UR37, 0x654, UR17 ;  /* 0x0000065425087896 */ /* 0x000fec0008000011 */
[----:B-1----:R-:W1:Y:S01]  /*4550*/  @!P1 LDC R3, c[0x0][0xb0c] ;  /* 0x0002c300ff039b82 */ /* 0x002e620000000800 */
[----:B------:R-:W-:Y:S01]  /*4560*/  IMAD.U32 R20, RZ, RZ, UR9 ;  /* 0x00000009ff147e24 */ /* 0x000fe2000f8e00ff */
[----:B------:R-:W-:Y:S04]  /*4570*/  @!P4 R2UR UR15, R21 ;  /* 0x00000000150fc2ca */ /* 0x000fe800000e0000 */
[----:B------:R-:W-:Y:S01]  /*4580*/  @!P4 R2UR UR14, R20 ;  /* 0x00000000140ec2ca */ /* 0x000fe200000e0000 */
[----:B------:R-:W-:Y:S11]  /*4590*/  @!P4 IMAD.MOV.U32 R20, RZ, RZ, 0x1000 ;  /* 0x00001000ff14c424 */ /* 0x000ff600078e00ff */
[----:B------:R-:W-:Y:S01]  /*45a0*/  @!UPT UIADD3 URZ, UPT, UPT, URZ, URZ, URZ ;  /* 0x000000fffffff290 */ /* 0x000fe2000fffe0ff */
[----:B------:R1:W-:Y:S01]  /*45b0*/  @!UP1 UTMALDG.3D [UR16], [UR14], desc[UR10] ;  /* 0x00000a100e0095b4 */ /* 0x0003e20008011000 */
[----:B------:R1:W-:Y:S02]  /*45c0*/  @!P4 SYNCS.ARRIVE.TRANS64.RED.A0TR RZ, [UR7+0x80], R20 ;  /* 0x00008014ffffc9a7 */ /* 0x0003e40008300407 */
[----:B-1----:R-:W-:Y:S01]  /*45d0*/  @!P1 ISETP.NE.AND P2, PT, R3, 0x1, PT ;  /* 0x000000010300980c */ /* 0x002fe20003f45270 */
[C---:B---3--:R-:W-:Y:S01]  /*45e0*/  @!P1 IMAD.HI.U32 R14, R13.reuse, R14, RZ ;  /* 0x0000000e0d0e9227 */ /* 0x048fe200078e00ff */
[----:B-----5:R-:W-:Y:S03]  /*45f0*/  @!P1 ISETP.NE.AND P0, PT, R10, 0x1, PT ;  /* 0x000000010a00980c */ /* 0x020fe60003f05270 */
[C---:B------:R-:W-:Y:S01]  /*4600*/  @!P1 IMAD.HI.U32 R11, R8.reuse, R11, RZ ;  /* 0x0000000b080b9227 */ /* 0x040fe200078e00ff */
[----:B------:R-:W-:Y:S04]  /*4610*/  @!P1 SHF.R.U32.HI R14, RZ, R15, R14 ;  /* 0x0000000fff0e9219 */ /* 0x000fe8000001160e */
[----:B--2---:R-:W-:Y:S01]  /*4620*/  @!P1 SHF.R.U32.HI R9, RZ, R0, R11 ;  /* 0x00000000ff099219 */ /* 0x004fe2000001160b */
[----:B------:R-:W-:Y:S01]  /*4630*/  SYNCS.ARRIVE.TRANS64.RED.A1T0 RZ, [UR8], RZ ;  /* 0x000000ffffff79a7 */ /* 0x000fe20008100408 */
[----:B------:R-:W-:Y:S02]  /*4640*/  @!P1 SEL R14, R13, R14, !P2 ;  /* 0x0000000e0d0e9207 */ /* 0x000fe40005000000 */
[----:B------:R-:W-:Y:S01]  /*4650*/  @!P1 SEL R9, R8, R9, !P0 ;  /* 0x0000000908099207 */ /* 0x000fe20004000000 */
[----:B------:R-:W1:Y:S04]  /*4660*/  SYNCS.PHASECHK.TRANS64.TRYWAIT P5, [UR7+0x98], R12 ;  /* 0x0000980cff0075a7 */ /* 0x000e6800080a1107 */
[----:B------:R-:W-:Y:S02]  /*4670*/  @!P1 IMAD.IADD R0, R9, 0x1, -R14 ;  /* 0x0000000109009824 */ /* 0x000fe400078e0a0e */
[----:B------:R-:W-:Y:S02]  /*4680*/  @!P1 IMAD.IADD R9, R14, 0x1, -R9 ;  /* 0x000000010e099824 */ /* 0x000fe400078e0a09 */
[----:B------:R-:W-:Y:S02]  /*4690*/  @!P1 IMAD R13, R0, R3, R13 ;  /* 0x00000003000d9224 */ /* 0x000fe400078e020d */
[----:B------:R-:W-:Y:S01]  /*46a0*/  @!P1 IMAD R8, R9, R10, R8 ;  /* 0x0000000a09089224 */ /* 0x000fe200078e0208 */
[----:B-1----:R-:W-:Y:S06]  /*46b0*/  @!P5 BRA `(.L_x_79) ;  /* 0x0000003400a0d947 */ /* 0x002fec0003800000 */
.L_x_149:
[----:B-1----:R-:W-:Y:S01]  /*46c0*/  @!P4 IADD3 R3, P0, PT, R32, 0x580, RZ ;  /* 0x000005802003c810 */ /* 0x002fe20007f1e0ff */
[----:B------:R-:W-:Y:S01]  /*46d0*/  VOTEU.ALL UP1, P4 ;  /* 0x0000000000ff7886 */ /* 0x000fe20002020000 */
[----:B------:R-:W-:Y:S01]  /*46e0*/  UMOV UR20, 0x0 ;  /* 0x0000000000147882 */ /* 0x000fe20000000000 */
[----:B------:R-:W-:Y:S01]  /*46f0*/  UMOV UR21, 0x10000000 ;  /* 0x1000000000157882 */ /* 0x000fe20000000000 */
[----:B------:R-:W-:Y:S01]  /*4700*/  @!P4 R2UR UR9, R3 ;  /* 0x000000000309c2ca */ /* 0x000fe200000e0000 */
[----:B------:R-:W-:Y:S01]  /*4710*/  @!P4 IMAD.X R0, RZ, RZ, R33, P0 ;  /* 0x000000ffff00c224 */ /* 0x000fe200000e0621 */
[----:B------:R-:W-:Y:S01]  /*4720*/  @!UP1 UIADD3 UR10, UPT, UPT, UR18, 0x40, URZ ;  /* 0x00000040120a9890 */ /* 0x000fe2000fffe0ff */
[----:B------:R-:W-:Y:S01]  /*4730*/  ISETP.NE.AND P0, PT, R30, 0x2, PT ;  /* 0x000000021e00780c */ /* 0x000fe20003f05270 */
[----:B------:R-:W-:Y:S01]  /*4740*/  UMOV UR11, UR19 ;  /* 0x00000013000b7c82 */ /* 0x000fe20008000000 */
[----:B------:R-:W-:Y:S01]  /*4750*/  UMOV UR12, UR36 ;  /* 0x00000024000c7c82 */ /* 0x000fe20008000000 */
[----:B------:R-:W-:Y:S01]  /*4760*/  @!P4 R2UR UR8, R0 ;  /* 0x000000000008c2ca */ /* 0x000fe200000e0000 */
[----:B------:R-:W-:Y:S01]  /*4770*/  IMAD.IADD R20, R8, 0x1, R94 ;  /* 0x0000000108147824 */ /* 0x000fe200078e025e */
[----:B------:R-:W-:Y:S01]  /*4780*/  @P3 R2UR UR36, R28 ;  /* 0x000000001c2432ca */ /* 0x000fe200000e0000 */
[----:B------:R-:W-:Y:S01]  /*4790*/  IMAD.IADD R21, R13, 0x1, R96 ;  /* 0x000000010d157824 */ /* 0x000fe200078e0260 */
[----:B------:R-:W-:Y:S02]  /*47a0*/  SEL R0, RZ, 0x1, P0 ;  /* 0x00000001ff007807 */ /* 0x000fe40000000000 */
[----:B------:R-:W-:Y:S01]  /*47b0*/  LOP3.LUT R31, R31, 0x1, RZ, 0x3c, !PT ;  /* 0x000000011f1f7812 */ /* 0x000fe200078e3cff */
[----:B------:R-:W-:Y:S01]  /*47c0*/  IMAD.U32 R10, RZ, RZ, UR9 ;  /* 0x00000009ff0a7e24 */ /* 0x000fe2000f8e00ff */
[----:B------:R-:W-:Y:S01]  /*47d0*/  @!UP1 UIADD3 UR9, UPT, UPT, UR7, 0x88, URZ ;  /* 0x0000008807099890 */ /* 0x000fe2000fffe0ff */
[----:B------:R-:W-:Y:S02]  /*47e0*/  LOP3.LUT R29, R29, R0, RZ, 0x3c, !PT ;  /* 0x000000001d1d7212 */ /* 0x000fe400078e3cff */
[----:B------:R-:W-:Y:S02]  /*47f0*/  SEL R30, R30, RZ, P0 ;  /* 0x000000ff1e1e7207 */ /* 0x000fe40000000000 */
[----:B------:R-:W-:Y:S01]  /*4800*/  IMAD.U32 R11, RZ, RZ, UR8 ;  /* 0x00000008ff0b7e24 */ /* 0x000fe2000f8e00ff */
[----:B------:R-:W-:Y:S01]  /*4810*/  @!P4 R2UR UR14, R10 ;  /* 0x000000000a0ec2ca */ /* 0x000fe200000e0000 */
[----:B------:R-:W-:Y:S01]  /*4820*/  @!UP1 UIADD3 UR8, UPT, UPT, UR7, 0x1200, URZ ;  /* 0x0000120007089890 */ /* 0x000fe2000fffe0ff */
[----:B------:R-:W-:Y:S02]  /*4830*/  VOTEU.ALL UP1, P4 ;  /* 0x0000000000ff7886 */ /* 0x000fe40002020000 */
[----:B------:R-:W-:Y:S11]  /*4840*/  @!P4 R2UR UR15, R11 ;  /* 0x000000000b0fc2ca */ /* 0x000ff600000e0000 */
[----:B------:R-:W-:Y:S02]  /*4850*/  @!UPT UIADD3 URZ, UPT, UPT, URZ, URZ, URZ ;  /* 0x000000fffffff290 */ /* 0x000fe4000fffe0ff */
[----:B------:R2:W-:Y:S01]  /*4860*/  @!UP1 UTMALDG.3D [UR8], [UR14], desc[UR20] ;  /* 0x000014080e0095b4 */ /* 0x0005e20008011000 */
[----:B------:R2:W-:Y:S01]  /*4870*/  @!P4 SYNCS.ARRIVE.TRANS64.RED.A0TR RZ, [UR7+0x88], R23 ;  /* 0x00008817ffffc9a7 */ /* 0x0005e20008300407 */
[----:B------:R-:W-:Y:S01]  /*4880*/  UPLOP3.LUT UP1, UPT, UPT, UPT, UPT, 0x80, 0x8 ;  /* 0x000000000008789c */ /* 0x000fe20003f2f070 */
[----:B------:R-:W-:Y:S01]  /*4890*/  SYNCS.ARRIVE.TRANS64.RED.A1T0 RZ, [UR13], RZ ;  /* 0x000000ffffff79a7 */ /* 0x000fe2000810040d */
[----:B------:R-:W-:Y:S09]  /*48a0*/  @P3 BRA `(.L_x_80) ;  /* 0xfffffff400503947 */ /* 0x000ff2000383ffff */
[----:B------:R-:W-:-:S04]  /*48b0*/  SHF.L.U32 R3, R31, 0x1f, RZ ;  /* 0x0000001f1f037819 */ /* 0x000fc800000006ff */
[----:B------:R-:W1:Y:S02]  /*48c0*/  SYNCS.PHASECHK.TRANS64.TRYWAIT P0, [UR7+0x90], R3 ;  /* 0x00009003ff0075a7 */ /* 0x000e640008001107 */
[----:B-1----:R-:W-:Y:S05]  /*48d0*/  @!P0 BRA `(.L_x_81) ;  /* 0x0000003400308947 */ /* 0x002fea0003800000 */
.L_x_151:
[----:B-1----:R-:W-:-:S07]  /*48e0*/  MOV R0, UR7 ;  /* 0x0000000700007c02 */ /* 0x002fce0008000f00 */
.L_x_82:
[----:B-1----:R-:W-:-:S04]  /*48f0*/  SHF.L.U32 R3, R31, 0x1f, RZ ;  /* 0x0000001f1f037819 */ /* 0x002fc800000006ff */
[----:B------:R1:W3:Y:S03]  /*4900*/  SYNCS.PHASECHK.TRANS64.TRYWAIT P0, [R0+URZ+0x98], R3 ;  /* 0x00009803000075a7 */ /* 0x0002e600080011ff */
[----:B---3--:R-:W-:Y:S05]  /*4910*/  @!P0 NANOSLEEP.SYNCS 0x989680 ;  /* 0x009896800000895d */ /* 0x008fea0003900000 */
[----:B------:R-:W3:Y:S02]  /*4920*/  @!P0 SYNCS.PHASECHK.TRANS64 P0, [R0+URZ+0x98], R3 ;  /* 0x00009803000085a7 */ /* 0x000ee400080010ff */
[----:B--23--:R-:W-:Y:S05]  /*4930*/  @P0 EXIT ;  /* 0x000000000000094d */ /* 0x00cfea0003800000 */
[----:B------:R-:W-:Y:S05]  /*4940*/  BRA `(.L_x_82) ;  /* 0xfffffffc00e87947 */ /* 0x000fea000383ffff */
.L_x_71:
[----:B------:R-:W-:-:S06]  /*4950*/  UISETP.GE.AND UP1, UPT, UR8, 0x4, UPT ;  /* 0x000000040800788c */ /* 0x000fcc000bf26270 */
[----:B------:R-:W-:-:S13]  /*4960*/  PLOP3.LUT P0, PT, PT, PT, UP1, 0x80, 0x8 ;  /* 0x000000000008781c */ /* 0x000fda0003f0f018 */
[----:B------:R-:W-:Y:S05]  /*4970*/  @!P0 EXIT ;  /* 0x000000000000894d */ /* 0x000fea0003800000 */
[----:B------:R-:W-:Y:S01]  /*4980*/  BAR.SYNC.DEFER_BLOCKING 0x6, 0xa0 ;  /* 0x0182800000007b1d */ /* 0x000fe20000010000 */
[C---:B------:R-:W-:Y:S01]  /*4990*/  IMAD.SHL.U32 R7, R108.reuse, 0x40, RZ ;  /* 0x000000406c077824 */ /* 0x040fe200078e00ff */
[C---:B------:R-:W-:Y:S01]  /*49a0*/  LOP3.LUT R110, R108.reuse, 0x60, RZ, 0xc0, !PT ;  /* 0x000000606c6e7812 */ /* 0x040fe200078ec0ff */
[C---:B------:R-:W-:Y:S01]  /*49b0*/  IMAD.SHL.U32 R100, R108.reuse, 0x20, RZ ;  /* 0x000000206c647824 */ /* 0x040fe200078e00ff */
[----:B------:R-:W-:Y:S01]  /*49c0*/  CS2R R106, SRZ ;  /* 0x00000000006a7805 */ /* 0x000fe2000001ff00 */
[C---:B------:R-:W-:Y:S01]  /*49d0*/  IMAD.SHL.U32 R0, R108.reuse, 0x2, RZ ;  /* 0x000000026c007824 */ /* 0x040fe200078e00ff */
[----:B------:R-:W-:Y:S02]  /*49e0*/  UMOV UR49, 0x400 ;  /* 0x0000040000317882 */ /* 0x000fe40000000000 */
[----:B------:R-:W1:Y:S01]  /*49f0*/  LDC R99, c[0x0][0x370] ;  /* 0x0000dc00ff637b82 */ /* 0x000e620000000800 */
[----:B------:R-:W-:Y:S01]  /*4a00*/  ULEA UR49, UR37, UR49, 0x18 ;  /* 0x0000003125317291 */ /* 0x000fe2000f8ec0ff */
[----:B------:R-:W-:Y:S01]  /*4a10*/  LOP3.LUT R5, R7, 0x180, RZ, 0xc0, !PT ;  /* 0x0000018007057812 */ /* 0x000fe200078ec0ff */
[----:B------:R-:W-:Y:S01]  /*4a20*/  IMAD.U32 R46, R108, 0x10000, RZ ;  /* 0x000100006c2e7824 */ /* 0x000fe200078e00ff */
[----:B------:R-:W-:Y:S01]  /*4a30*/  LOP3.LUT R100, R100, 0xc00, RZ, 0xc0, !PT ;  /* 0x00000c0064647812 */ /* 0x000fe200078ec0ff */
[----:B------:R-:W-:Y:S01]  /*4a40*/  UIADD3 UR4, UPT, UPT, UR49, 0x2200, URZ ;  /* 0x0000220031047890 */ /* 0x000fe2000fffe0ff */
[----:B------:R-:W-:Y:S01]  /*4a50*/  LOP3.LUT R0, R5, 0x20, R0, 0xf8, !PT ;  /* 0x0000002005007812 */ /* 0x000fe200078ef800 */
[----:B------:R-:W-:Y:S01]  /*4a60*/  IMAD.SHL.U32 R5, R108, 0x8, RZ ;  /* 0x000000086c057824 */ /* 0x000fe200078e00ff */
[----:B------:R-:W2:Y:S01]  /*4a70*/  LDC R42, c[0x0][0xb0c] ;  /* 0x0002c300ff2a7b82 */ /* 0x000ea20000000800 */
[----:B------:R-:W-:Y:S01]  /*4a80*/  LOP3.LUT R100, R100, 0x40, R7, 0xf8, !PT ;  /* 0x0000004064647812 */ /* 0x000fe200078ef807 */
[----:B------:R-:W-:Y:S01]  /*4a90*/  IMAD.MOV.U32 R44, RZ, RZ, RZ ;  /* 0x000000ffff2c7224 */ /* 0x000fe200078e00ff */
[----:B------:R-:W-:Y:S01]  /*4aa0*/  LOP3.LUT R46, R46, 0x600000, RZ, 0xc0, !PT ;  /* 0x006000002e2e7812 */ /* 0x000fe200078ec0ff */
[----:B------:R-:W-:Y:S01]  /*4ab0*/  IMAD.MOV.U32 R112, RZ, RZ, RZ ;  /* 0x000000ffff707224 */ /* 0x000fe200078e00ff */
[----:B------:R-:W-:-:S02]  /*4ac0*/  LOP3.LUT R108, R108, 0x2, RZ, 0xc0, !PT ;  /* 0x000000026c6c7812 */ /* 0x000fc400078ec0ff */
[----:B------:R-:W-:Y:S02]  /*4ad0*/  CS2R R104, SRZ ;  /* 0x0000000000687805 */ /* 0x000fe4000001ff00 */
[----:B------:R-:W-:Y:S01]  /*4ae0*/  LOP3.LUT R5, R0, 0x30, R5, 0x78, !PT ;  /* 0x0000003000057812 */ /* 0x000fe200078e7805 */
[----:B------:R-:W4:Y:S01]  /*4af0*/  LDC R97, c[0x0][0xb20] ;  /* 0x0002c800ff617b82 */ /* 0x000f220000000800 */
[----:B------:R-:W3:Y:S01]  /*4b00*/  LDS R3, [UR49+0x160] ;  /* 0x00016031ff037984 */ /* 0x000ee20008000800 */
[----:B------:R-:W-:Y:S01]  /*4b10*/  LOP3.LUT R100, R100, 0x200, R7, 0xf8, !PT ;  /* 0x0000020064647812 */ /* 0x000fe200078ef807 */
[----:B------:R-:W-:Y:S01]  /*4b20*/  IMAD.MOV R102, RZ, RZ, -R108 ;  /* 0x000000ffff667224 */ /* 0x000fe200078e0a6c */
[----:B------:R-:W1:Y:S01]  /*4b30*/  LDCU.64 UR52, c[0x0][0x348] ;  /* 0x00006900ff3477ac */ /* 0x000e620008000a00 */
[----:B------:R-:W-:Y:S01]  /*4b40*/  IMAD.U32 R109, RZ, RZ, UR4 ;  /* 0x00000004ff6d7e24 */ /* 0x000fe2000f8e00ff */
[----:B------:R-:W-:Y:S02]  /*4b50*/  LOP3.LUT R100, R100, R5, RZ, 0xfc, !PT ;  /* 0x0000000564647212 */ /* 0x000fe400078efcff */
[----:B------:R-:W1:Y:S01]  /*4b60*/  LDC R41, c[0x0][0xb30] ;  /* 0x0002cc00ff297b82 */ /* 0x000e620000000800 */
[----:B------:R-:W1:Y:S01]  /*4b70*/  LDCU.64 UR38, c[0x0][0x888] ;  /* 0x00011100ff2677ac */ /* 0x000e620008000a00 */
[----:B------:R-:W1:Y:S06]  /*4b80*/  LDCU.64 UR44, c[0x0][0x890] ;  /* 0x00011200ff2c77ac */ /* 0x000e6c0008000a00 */
[----:B------:R-:W1:Y:S01]  /*4b90*/  LDC.64 R92, c[0x0][0xb10] ;  /* 0x0002c400ff5c7b82 */ /* 0x000e620000000a00 */
[----:B------:R-:W-:-:S07]  /*4ba0*/  UIADD3 UR48, UPT, UPT, UR49, 0x200, URZ ;  /* 0x0000020031307890 */ /* 0x000fce000fffe0ff */
[----:B------:R-:W1:Y:S08]  /*4bb0*/  LDC.64 R38, c[0x0][0xb18] ;  /* 0x0002c600ff267b82 */ /* 0x000e700000000a00 */
[----:B------:R-:W1:Y:S08]  /*4bc0*/  LDC.64 R36, c[0x0][0xb28] ;  /* 0x0002ca00ff247b82 */ /* 0x000e700000000a00 */
[----:B------:R-:W1:Y:S01]  /*4bd0*/  LDC.64 R90, c[0x0][0x8b0] ;  /* 0x00022c00ff5a7b82 */ /* 0x000e620000000a00 */
[----:B---3--:R-:W-:-:S07]  /*4be0*/  IMAD.IADD R46, R3, 0x1, R46 ;  /* 0x00000001032e7824 */ /* 0x008fce00078e022e */
[----:B------:R-:W3:Y:S08]  /*4bf0*/  LDC.64 R88, c[0x0][0x8a8] ;  /* 0x00022a00ff587b82 */ /* 0x000ef00000000a00 */
[----:B--2-4-:R-:W1:Y:S02]  /*4c00*/  LDC R98, c[0x0][0x374] ;  /* 0x0000dd00ff627b82 */ /* 0x014e640000000800 */
.L_x_108:
[----:B------:R-:W-:Y:S02]  /*4c10*/  LEA R0, R112, UR49, 0x3 ;  /* 0x0000003170007c11 */ /* 0x000fe4000f8e18ff */
[----:B------:R-:W-:Y:S02]  /*4c20*/  SHF.L.U32 R3, R106, 0x1f, RZ ;  /* 0x0000001f6a037819 */ /* 0x000fe400000006ff */
[----:B------:R-:W-:Y:S02]  /*4c30*/  LEA R16, R112, UR49, 0x4 ;  /* 0x0000003170107c11 */ /* 0x000fe4000f8e20ff */
[----:B------:R-:W2:Y:S02]  /*4c40*/  SYNCS.PHASECHK.TRANS64.TRYWAIT P0, [R0+URZ+0xb0], R3 ;  /* 0x0000b003000075a7 */ /* 0x000ea400080011ff */
[----:B-12---:R-:W-:Y:S05]  /*4c50*/  @!P0 BRA `(.L_x_83) ;  /* 0x0000003000688947 */ /* 0x006fea0003800000 */
.L_x_152:
[----:B------:R-:W4:Y:S01]  /*4c60*/  LDC.64 R12, c[0x0][0xb10] ;  /* 0x0002c400ff0c7b82 */ /* 0x000f220000000a00 */
[----:B------:R-:W3:Y:S01]  /*4c70*/  LDS.128 R16, [R16+0x140] ;  /* 0x0001400010107984 */ /* 0x000ee20000000c00 */
[----:B-1----:R-:W-:Y:S01]  /*4c80*/  ISETP.NE.AND P1, PT, R41, 0x1, PT ;  /* 0x000000012900780c */ /* 0x002fe20003f25270 */
[----:B--2---:R-:W-:Y:S01]  /*4c90*/  VIADD R0, R0, 0xc0 ;  /* 0x000000c000007836 */ /* 0x004fe20000000000 */
[----:B------:R-:W-:Y:S04]  /*4ca0*/  ISETP.GE.AND P0, PT, R40, 0x1, PT ;  /* 0x000000012800780c */ /* 0x000fe80003f06270 */
[----:B------:R-:W1:Y:S01]  /*4cb0*/  LDC.64 R10, c[0x0][0xb18] ;  /* 0x0002c600ff0a7b82 */ /* 0x000e620000000a00 */
[----:B------:R-:W-:Y:S01]  /*4cc0*/  PRMT R0, RZ, 0x654, R0 ;  /* 0x00000654ff007816 */ /* 0x000fe20000000000 */
[----:B------:R-:W-:Y:S01]  /*4cd0*/  @!PT LDS RZ, [RZ] ;  /* 0x00000000fffff984 */ /* 0x000fe20000000800 */
[----:B------:R-:W-:Y:S01]  /*4ce0*/  @!PT LDS RZ, [RZ] ;  /* 0x00000000fffff984 */ /* 0x000fe20000000800 */
[----:B------:R-:W-:Y:S01]  /*4cf0*/  @!PT LDS RZ, [RZ] ;  /* 0x00000000fffff984 */ /* 0x000fe20000000800 */
[----:B------:R-:W-:Y:S01]  /*4d00*/  @!PT LDS RZ, [RZ] ;  /* 0x00000000fffff984 */ /* 0x000fe20000000800 */
[----:B------:R2:W-:Y:S06]  /*4d10*/  MEMBAR.ALL.CTA ;  /* 0x0000000000007992 */ /* 0x0005ec0000008000 */
[----:B--2---:R-:W2:Y:S01]  /*4d20*/  FENCE.VIEW.ASYNC.S ;  /* 0x00000000000073c6 */ /* 0x004ea20000000000 */
[----:B------:R-:W1:Y:S08]  /*4d30*/  @!P1 LDC R14, c[0x0][0xb20] ;  /* 0x0002c800ff0e9b82 */ /* 0x000e700000000800 */
[----:B------:R-:W1:Y:S01]  /*4d40*/  @!P1 LDC R9, c[0x0][0xb0c] ;  /* 0x0002c300ff099b82 */ /* 0x000e620000000800 */
[----:B--2---:R2:W-:Y:S01]  /*4d50*/  SYNCS.ARRIVE.TRANS64.RED.A1T0 RZ, [R0+URZ], RZ ;  /* 0x000000ff00ff79a7 */ /* 0x0045e200081004ff */
[----:B---3--:R-:W-:Y:S04]  /*4d60*/  LOP3.LUT P4, RZ, R18, 0x1, RZ, 0xc0, !PT ;  /* 0x0000000112ff7812 */ /* 0x008fe8000788c0ff */
[----:B------:R-:W-:Y:S09]  /*4d70*/  P2R R111, PR, RZ, 0x10 ;  /* 0x00000010ff6f7803 */ /* 0x000ff20000000000 */
[----:B------:R-:W-:Y:S02]  /*4d80*/  @P4 MOV R45, R16 ;  /* 0x00000010002d4202 */ /* 0x000fe40000000f00 */
[----:B------:R-:W-:Y:S01]  /*4d90*/  @P4 LOP3.LUT R43, R17, 0xffff, RZ, 0xc0, !PT ;  /* 0x0000ffff112b4812 */ /* 0x000fe200078ec0ff */
[----:B--2-4-:R-:W-:Y:S06]  /*4da0*/  @!P0 BRA `(.L_x_84) ;  /* 0x0000000000a48947 */ /* 0x014fec0003800000 */
[----:B------:R-:W-:Y:S01]  /*4db0*/  IMAD.HI.U32 R24, R98, R39, RZ ;  /* 0x0000002762187227 */ /* 0x000fe200078e00ff */
[----:B------:R-:W-:Y:S02]  /*4dc0*/  ISETP.NE.AND P0, PT, R38, 0x1, PT ;  /* 0x000000012600780c */ /* 0x000fe40003f05270 */
[----:B------:R-:W-:Y:S01]  /*4dd0*/  ISETP.NE.AND P2, PT, R40, 0x1, PT ;  /* 0x000000012800780c */ /* 0x000fe20003f45270 */
[-C--:B------:R-:W-:Y:S01]  /*4de0*/  IMAD.HI.U32 R22, R99, R92.reuse, RZ ;  /* 0x0000005c63167227 */ /* 0x080fe200078e00ff */
[----:B------:R-:W-:Y:S02]  /*4df0*/  SHF.R.U32.HI R23, RZ, R97, R24 ;  /* 0x00000061ff177219 */ /* 0x000fe40000011618 */
[----:B------:R-:W-:Y:S01]  /*4e00*/  ISETP.NE.AND P3, PT, R42, 0x1, PT ;  /* 0x000000012a00780c */ /* 0x000fe20003f65270 */
[----:B------:R-:W-:Y:S01]  /*4e10*/  IMAD.HI.U32 R28, R43, R39, RZ ;  /* 0x000000272b1c7227 */ /* 0x000fe200078e00ff */
[----:B------:R-:W-:Y:S02]  /*4e20*/  SHF.R.U32.HI R22, RZ, R93, R22 ;  /* 0x0000005dff167219 */ /* 0x000fe40000011616 */
[----:B------:R-:W-:Y:S01]  /*4e30*/  SEL R3, R98, R23, !P0 ;  /* 0x0000001762037207 */ /* 0x000fe20004000000 */
[----:B------:R-:W-:Y:S01]  /*4e40*/  IMAD.HI.U32 R26, R45, R92, RZ ;  /* 0x0000005c2d1a7227 */ /* 0x000fe200078e00ff */
[----:B------:R-:W-:Y:S03]  /*4e50*/  SEL R7, R99, R22, !P3 ;  /* 0x0000001663077207 */ /* 0x000fe60005800000 */
[-C--:B------:R-:W-:Y:S01]  /*4e60*/  IMAD.HI.U32 R22, R3, R36.reuse, RZ ;  /* 0x0000002403167227 */ /* 0x080fe200078e00ff */
[----:B------:R-:W-:Y:S03]  /*4e70*/  SHF.R.U32.HI R26, RZ, R93, R26 ;  /* 0x0000005dff1a7219 */ /* 0x000fe6000001161a */
[----:B------:R-:W-:Y:S01]  /*4e80*/  IMAD.HI.U32 R24, R7, R36, RZ ;  /* 0x0000002407187227 */ /* 0x000fe200078e00ff */
[----:B------:R-:W-:Y:S02]  /*4e90*/  @P2 SHF.R.U32.HI R3, RZ, R37, R22 ;  /* 0x00000025ff032219 */ /* 0x000fe40000011616 */
[----:B------:R-:W-:Y:S02]  /*4ea0*/  SHF.R.U32.HI R22, RZ, R97, R28 ;  /* 0x00000061ff167219 */ /* 0x000fe4000001161c */
[----:B------:R-:W-:Y:S01]  /*4eb0*/  @P2 SHF.R.U32.HI R7, RZ, R37, R24 ;  /* 0x00000025ff072219 */ /* 0x000fe20000011618 */
[C---:B------:R-:W-:Y:S01]  /*4ec0*/  IMAD R2, R40.reuse, R3, RZ ;  /* 0x0000000328027224 */ /* 0x040fe200078e02ff */
[----:B------:R-:W-:Y:S02]  /*4ed0*/  SEL R5, R43, R22, !P0 ;  /* 0x000000162b057207 */ /* 0x000fe40004000000 */
[----:B------:R-:W-:Y:S01]  /*4ee0*/  SEL R3, R45, R26, !P3 ;  /* 0x0000001a2d037207 */ /* 0x000fe20005800000 */
[----:B------:R-:W-:Y:S01]  /*4ef0*/  IMAD R4, R40, R7, RZ ;  /* 0x0000000728047224 */ /* 0x000fe200078e02ff */
[C---:B------:R-:W-:Y:S01]  /*4f00*/  ISETP.GE.AND P0, PT, R5.reuse, R2, PT ;  /* 0x000000020500720c */ /* 0x040fe20003f06270 */
[----:B------:R-:W-:Y:S03]  /*4f10*/  IMAD.HI.U32 R6, R5, R36, RZ ;  /* 0x0000002405067227 */ /* 0x000fe600078e00ff */
[----:B------:R-:W-:Y:S01]  /*4f20*/  ISETP.GE.OR P0, PT, R3, R4, P0 ;  /* 0x000000040300720c */ /* 0x000fe20000706670 */
[----:B------:R-:W-:Y:S01]  /*4f30*/  IMAD.MOV R4, RZ, RZ, -R3 ;  /* 0x000000ffff047224 */ /* 0x000fe200078e0a03 */
[-C--:B------:R-:W-:Y:S03]  /*4f40*/  SHF.R.U32.HI R6, RZ, R37.reuse, R6 ;  /* 0x00000025ff067219 */ /* 0x080fe60000011606 */
[----:B------:R-:W-:Y:S01]  /*4f50*/  IMAD R45, R42, R4, R45 ;  /* 0x000000042a2d7224 */ /* 0x000fe200078e022d */
[----:B------:R-:W-:Y:S05]  /*4f60*/  SEL R15, R5, R6, !P2 ;  /* 0x00000006050f7207 */ /* 0x000fea0005000000 */
[----:B------:R-:W-:Y:S02]  /*4f70*/  IMAD.MOV R6, RZ, RZ, -R15 ;  /* 0x000000ffff067224 */ /* 0x000fe400078e0a0f */
[C---:B------:R-:W-:Y:S04]  /*4f80*/  @!P0 IMAD.HI.U32 R2, R3.reuse, R36, RZ ;  /* 0x0000002403028227 */ /* 0x040fe800078e00ff */
[----:B------:R-:W-:Y:S01]  /*4f90*/  IMAD R6, R40, R6, R5 ;  /* 0x0000000628067224 */ /* 0x000fe200078e0205 */
[----:B------:R-:W-:Y:S04]  /*4fa0*/  @!P0 SHF.R.U32.HI R2, RZ, R37, R2 ;  /* 0x00000025ff028219 */ /* 0x000fe80000011602 */
[----:B------:R-:W-:Y:S02]  /*4fb0*/  @!P0 SEL R0, R3, R2, !P2 ;  /* 0x0000000203008207 */ /* 0x000fe40005000000 */
[----:B------:R-:W-:Y:S02]  /*4fc0*/  IADD3 R2, PT, PT, -R5, RZ, RZ ;  /* 0x000000ff05027210 */ /* 0x000fe40007ffe1ff */
[----:B------:R-:W-:Y:S01]  /*4fd0*/  @!P0 IADD3 R8, PT, PT, R15, -R0, RZ ;  /* 0x800000000f088210 */ /* 0x000fe20007ffe0ff */
[----:B------:R-:W-:Y:S02]  /*4fe0*/  @!P0 IMAD R0, R7, R6, R0 ;  /* 0x0000000607008224 */ /* 0x000fe400078e0200 */
[----:B------:R-:W-:Y:S02]  /*4ff0*/  IMAD R43, R38, R2, R43 ;  /* 0x00000002262b7224 */ /* 0x000fe400078e022b */
[----:B------:R-:W-:Y:S02]  /*5000*/  @!P0 IMAD R5, R8, R40, R3 ;  /* 0x0000002808058224 */ /* 0x000fe400078e0203 */
[----:B------:R-:W-:Y:S04]  /*5010*/  @!P0 IMAD.MOV.U32 R3, RZ, RZ, R0 ;  /* 0x000000ffff038224 */ /* 0x000fe800078e0000 */
[----:B------:R-:W-:Y:S02]  /*5020*/  IMAD R45, R3, R42, R45 ;  /* 0x0000002a032d7224 */ /* 0x000fe400078e022d */
[----:B------:R-:W-:Y:S07]  /*5030*/  IMAD R43, R5, R38, R43 ;  /* 0x00000026052b7224 */ /* 0x000fee00078e022b */
.L_x_84:
[----:B-1----:R-:W-:Y:S01]  /*5040*/  @!P1 ISETP.NE.AND P0, PT, R10, 0x1, PT ;  /* 0x000000010a00980c */ /* 0x002fe20003f05270 */
[----:B------:R-:W-:Y:S01]  /*5050*/  @!P1 IMAD.HI.U32 R0, R45, R12, RZ ;  /* 0x0000000c2d009227 */ /* 0x000fe200078e00ff */
[----:B------:R-:W-:Y:S01]  /*5060*/  @!P1 ISETP.NE.AND P2, PT, R9, 0x1, PT ;  /* 0x000000010900980c */ /* 0x000fe20003f45270 */
[----:B------:R-:W-:Y:S01]  /*5070*/  ULOP3.LUT UP0, URZ, UR48, 0x1b0, URZ, 0xc0, !UPT ;  /* 0x000001b030ff7892 */ /* 0x000fe2000f80c0ff */
[----:B------:R-:W-:Y:S01]  /*5080*/  R2UR UR42, R21 ;  /* 0x00000000152a72ca */ /* 0x000fe200000e0000 */
[----:B------:R-:W-:Y:S01]  /*5090*/  @!P1 IMAD.HI.U32 R3, R43, R11, RZ ;  /* 0x0000000b2b039227 */ /* 0x000fe200078e00ff */
[----:B------:R-:W-:Y:S02]  /*50a0*/  @!P1 SHF.R.U32.HI R0, RZ, R13, R0 ;  /* 0x0000000dff009219 */ /* 0x000fe40000011600 */
[----:B------:R-:W-:Y:S01]  /*50b0*/  R2UR UR41, R20 ;  /* 0x00000000142972ca */ /* 0x000fe200000e0000 */
[----:B------:R-:W-:Y:S01]  /*50c0*/  VIADD R112, R112, 0x1 ;  /* 0x0000000170707836 */ /* 0x000fe20000000000 */
[----:B------:R-:W-:Y:S02]  /*50d0*/  @!P1 SHF.R.U32.HI R2, RZ, R14, R3 ;  /* 0x0000000eff029219 */ /* 0x000fe40000011603 */
[----:B------:R-:W-:Y:S02]  /*50e0*/  @!P1 SEL R3, R45, R0, !P2 ;  /* 0x000000002d039207 */ /* 0x000fe40005000000 */
[----:B------:R-:W-:Y:S02]  /*50f0*/  @!P1 SEL R2, R43, R2, !P0 ;  /* 0x000000022b029207 */ /* 0x000fe40004000000 */
[----:B------:R-:W-:Y:S01]  /*5100*/  @P4 SHF.R.U32.HI R103, RZ, 0x10, R17 ;  /* 0x00000010ff674819 */ /* 0x000fe20000011611 */
[----:B------:R-:W-:Y:S02]  /*5110*/  USHF.L.U32 UR42, UR42, 0x6, URZ ;  /* 0x000000062a2a7899 */ /* 0x000fe400080006ff */
[----:B------:R-:W-:Y:S02]  /*5120*/  @!P1 IMAD.IADD R0, R2, 0x1, -R3 ;  /* 0x0000000102009824 */ /* 0x000fe400078e0a03 */
[----:B------:R-:W-:Y:S01]  /*5130*/  @!P1 IMAD.IADD R2, R3, 0x1, -R2 ;  /* 0x0000000103029824 */ /* 0x000fe200078e0a02 */
[----:B------:R-:W-:Y:S01]  /*5140*/  USHF.L.U32 UR41, UR41, 0x7, URZ ;  /* 0x0000000729297899 */ /* 0x000fe200080006ff */
[----:B------:R-:W-:Y:S02]  /*5150*/  @!P1 IMAD R45, R0, R9, R45 ;  /* 0x00000009002d9224 */ /* 0x000fe400078e022d */
[----:B------:R-:W-:Y:S01]  /*5160*/  @!P1 IMAD R43, R2, R10, R43 ;  /* 0x0000000a022b9224 */ /* 0x000fe200078e022b */
[----:B------:R-:W-:Y:S08]  /*5170*/  BRA.U !UP0, `(.L_x_85) ;  /* 0x0000000108407547 */ /* 0x000ff0000b800000 */
[----:B------:R-:W1:Y:S01]  /*5180*/  LDCU.64 UR8, c[0x4][0x80] ;  /* 0x01001000ff0877ac */ /* 0x000e620008000a00 */
[----:B------:R-:W-:Y:S01]  /*5190*/  MOV R3, 0x0 ;  /* 0x0000000000037802 */ /* 0x000fe20000000f00 */
[----:B------:R-:W-:Y:S02]  /*51a0*/  HFMA2 R12, -RZ, RZ, 0, 5.9604644775390625e-08 ;  /* 0x00000001ff0c7431 */ /* 0x000fe400000001ff */
[----:B------:R-:W-:Y:S02]  /*51b0*/  IMAD.MOV.U32 R8, RZ, RZ, 0x70 ;  /* 0x00000070ff087424 */ /* 0x000fe400078e00ff */
[----:B------:R-:W-:Y:S01]  /*51c0*/  IMAD.MOV.U32 R13, RZ, RZ, RZ ;  /* 0x000000ffff0d7224 */ /* 0x000fe200078e00ff */
[----:B------:R-:W2:Y:S01]  /*51d0*/  LDCU.64 UR6, c[0x4][0x88] ;  /* 0x01001100ff0677ac */ /* 0x000ea20008000a00 */
[----:B------:R-:W3:Y:S01]  /*51e0*/  LDC.64 R2, c[0x4][R3] ;  /* 0x0100000003027b82 */ /* 0x000ee20000000a00 */
[----:B------:R-:W4:Y:S01]  /*51f0*/  LDCU.64 UR4, c[0x4][0x8] ;  /* 0x01000100ff0477ac */ /* 0x000f220008000a00 */
[----:B-1----:R-:W-:Y:S01]  /*5200*/  MOV R5, UR9 ;  /* 0x0000000900057c02 */ /* 0x002fe20008000f00 */
[----:B------:R-:W-:Y:S01]  /*5210*/  IMAD.U32 R4, RZ, RZ, UR8 ;  /* 0x00000008ff047e24 */ /* 0x000fe2000f8e00ff */
[----:B--2---:R-:W-:Y:S01]  /*5220*/  MOV R7, UR7 ;  /* 0x0000000700077c02 */ /* 0x004fe20008000f00 */
[----:B------:R-:W-:Y:S01]  /*5230*/  IMAD.U32 R6, RZ, RZ, UR6 ;  /* 0x00000006ff067e24 */ /* 0x000fe2000f8e00ff */
[----:B----4-:R-:W-:Y:S01]  /*5240*/  MOV R11, UR5 ;  /* 0x00000005000b7c02 */ /* 0x010fe20008000f00 */
[----:B------:R-:W-:Y:S02]  /*5250*/  IMAD.U32 R10, RZ, RZ, UR4 ;  /* 0x00000004ff0a7e24 */ /* 0x000fe4000f8e00ff */
[----:B------:R-:W-:Y:S07]  /*5260*/  LEPC R20, `(.L_x_85) ;  /* 0x000000001014794e */ /* 0x000fee0000000000 */
[----:B---3-5:R-:W-:Y:S05]  /*5270*/  CALL.ABS.NOINC R2 ;  /* 0x0000000002007343 */ /* 0x028fea0003c00000 */
.L_x_85:
[----:B------:R-:W-:Y:S01]  /*5280*/  LOP3.LUT P0, RZ, R109, 0x1b0, RZ, 0xc0, !PT ;  /* 0x000001b06dff7812 */ /* 0x000fe2000780c0ff */
[----:B------:R-:W-:Y:S11]  /*5290*/  BSSY.RECONVERGENT B6, `(.L_x_86) ;  /* 0x0000013000067945 */ /* 0x000ff60003800200 */
[----:B------:R-:W-:Y:S01]  /*52a0*/  @!UPT UIADD3 URZ, UPT, UPT, URZ, URZ, URZ ;  /* 0x000000fffffff290 */ /* 0x000fe2000fffe0ff */
[----:B------:R-:W-:Y:S05]  /*52b0*/  @!P0 BRA `(.L_x_87) ;  /* 0x0000000000408947 */ /* 0x000fea0003800000 */
        /* <DEDUP_REMOVED lines=16> */
.L_x_87:
[----:B------:R-:W-:Y:S05]  /*53c0*/  BSYNC.RECONVERGENT B6 ;  /* 0x0000000000067941 */ /* 0x000fea0003800200 */
.L_x_86:
[----:B------:R-:W-:Y:S01]  /*53d0*/  ISETP.NE.U32.AND P4, PT, R90, RZ, PT ;  /* 0x000000ff5a00720c */ /* 0x000fe20003f85070 */
[----:B------:R-:W-:Y:S01]  /*53e0*/  UISETP.NE.AND UP2, UPT, UR50, URZ, UPT ;  /* 0x000000ff3200728c */ /* 0x000fe2000bf45270 */
[----:B------:R-:W-:Y:S01]  /*53f0*/  ISETP.NE.U32.AND P2, PT, RZ, UR38, PT ;  /* 0x00000026ff007c0c */ /* 0x000fe2000bf45070 */
[----:B------:R-:W-:Y:S01]  /*5400*/  UISETP.NE.U32.AND UP1, UPT, UR44, URZ, UPT ;  /* 0x000000ff2c00728c */ /* 0x000fe2000bf25070 */
[----:B------:R-:W-:Y:S01]  /*5410*/  ISETP.NE.AND.EX P4, PT, R91, RZ, PT, P4 ;  /* 0x000000ff5b00720c */ /* 0x000fe20003f85340 */
[----:B------:R-:W-:Y:S01]  /*5420*/  UPLOP3.LUT UP0, UPT, UPT, UPT, UPT, 0x40, 0x4 ;  /* 0x000000000004789c */ /* 0x000fe20003f0e870 */
[----:B------:R-:W-:Y:S01]  /*5430*/  ISETP.NE.AND.EX P2, PT, RZ, UR39, PT, P2 ;  /* 0x00000027ff007c0c */ /* 0x000fe2000bf45320 */
[----:B------:R-:W-:Y:S01]  /*5440*/  UISETP.NE.AND.EX UP1, UPT, UR45, URZ, UPT, UP1 ;  /* 0x000000ff2d00728c */ /* 0x000fe2000bf25310 */
[----:B------:R-:W-:Y:S04]  /*5450*/  PLOP3.LUT P1, PT, PT, PT, UP2, 0x80, 0x8 ;  /* 0x000000000008781c */ /* 0x000fe80003f2f028 */
[----:B------:R-:W-:Y:S06]  /*5460*/  @UP2 UPLOP3.LUT UP0, UPT, UPT, UPT, UP1, 0x80, 0x8 ;  /* 0x000000000008289c */ /* 0x000fec0003f0f010 */
[----:B------:R-:W-:Y:S01]  /*5470*/  PLOP3.LUT P0, PT, PT, PT, UP0, 0x80, 0x8 ;  /* 0x000000000008781c */ /* 0x000fe20003f0f008 */
[----:B------:R-:W-:Y:S01]  /*5480*/  @!UPT UIADD3 URZ, UPT, UPT, URZ, URZ, URZ ;  /* 0x000000fffffff290 */ /* 0x000fe2000fffe0ff */
[----:B------:R-:W-:Y:S11]  /*5490*/  BRA.U !UP1, `(.L_x_88) ;  /* 0x0000000109387547 */ /* 0x000ff6000b800000 */
[----:B------:R-:W-:Y:S01]  /*54a0*/  UISETP.NE.U32.AND UP0, UPT, UR38, URZ, UPT ;  /* 0x000000ff2600728c */ /* 0x000fe2000bf05070 */
[----:B------:R-:W-:Y:S02]  /*54b0*/  HFMA2 R0, -RZ, RZ, 0, 5.9604644775390625e-08 ;  /* 0x00000001ff007431 */ /* 0x000fe400000001ff */
[----:B------:R-:W-:Y:S01]  /*54c0*/  IMAD.MOV.U32 R95, RZ, RZ, 0x1 ;  /* 0x00000001ff5f7424 */ /* 0x000fe200078e00ff */
[----:B------:R-:W-:Y:S06]  /*54d0*/  UISETP.NE.AND.EX UP0, UPT, UR39, URZ, UPT, UP0 ;  /* 0x000000ff2700728c */ /* 0x000fec000bf05300 */
[----:B------:R-:W-:Y:S05]  /*54e0*/  PLOP3.LUT P3, PT, PT, PT, UP0, 0x80, 0x8 ;  /* 0x000000000008781c */ /* 0x000fea0003f6f008 */
[----:B------:R-:W1:Y:S01]  /*54f0*/  @UP0 LDCU.64 UR6, c[0x0][0x888] ;  /* 0x00011100ff0607ac */ /* 0x000e620008000a00 */
[----:B------:R-:W-:Y:S07]  /*5500*/  @UP0 UIMAD UR4, UR36, UR44, URZ ;  /* 0x0000002c240402a4 */ /* 0x000fee000f8e02ff */
[----:B------:R-:W-:Y:S01]  /*5510*/  @!P3 PRMT R95, R0, 0x7610, R95 ;  /* 0x00007610005fb816 */ /* 0x000fe2000000005f */
[----:B-1----:R-:W-:Y:S03]  /*5520*/  @UP0 UIMAD.WIDE UR6, UR4, 0x4, UR6 ;  /* 0x00000004040608a5 */ /* 0x002fe6000f8e0206 */
[----:B------:R-:W1:Y:S03]  /*5530*/  @!UP0 LDCU UR4, c[0x0][0x880] ;  /* 0x00011000ff0487ac */ /* 0x000e660008000800 */
[----:B------:R-:W-:Y:S01]  /*5540*/  IMAD.U32 R2, RZ, RZ, UR6 ;  /* 0x00000006ff027e24 */ /* 0x000fe2000f8e00ff */
[----:B------:R-:W-:Y:S05]  /*5550*/  MOV R3, UR7 ;  /* 0x0000000700037c02 */ /* 0x000fea0008000f00 */
[----:B-----5:R2:W5:Y:S02]  /*5560*/  @P3 LDG.E R49, desc[UR46][R2.64] ;  /* 0x0000002e02313981 */ /* 0x020564000c1e1900 */
[----:B-12---:R-:W-:Y:S02]  /*5570*/  @!P3 IMAD.U32 R49, RZ, RZ, UR4 ;  /* 0x00000004ff31be24 */ /* 0x006fe4000f8e00ff */
.L_x_88:
[----:B------:R-:W-:Y:S05]  /*5580*/  @!P4 BRA `(.L_x_89) ;  /* 0x000000000020c947 */ /* 0x000fea0003800000 */
[----:B------:R-:W-:Y:S04]  /*5590*/  ISETP.NE.U32.AND P3, PT, R88, RZ, PT ;  /* 0x000000ff5800720c */ /* 0x000fe80003f65070 */
[----:B------:R-:W-:Y:S11]  /*55a0*/  ISETP.NE.AND.EX P3, PT, R89, RZ, PT, P3 ;  /* 0x000000ff5900720c */ /* 0x000ff60003f65330 */
[----:B------:R-:W-:Y:S02]  /*55b0*/  @!UPT UIADD3 URZ, UPT, UPT, URZ, URZ, URZ ;  /* 0x000000fffffff290 */ /* 0x000fe4000fffe0ff */
[----:B------:R-:W1:Y:S01]  /*55c0*/  @P3 LDC.64 R2, c[0x0][0x8a8] ;  /* 0x00022a00ff023b82 */ /* 0x000e620000000a00 */
[----:B------:R-:W-:Y:S04]  /*55d0*/  @P3 IMAD R0, R90, UR36, RZ ;  /* 0x000000245a003c24 */ /* 0x000fe8000f8e02ff */
[----:B-1----:R-:W-:Y:S05]  /*55e0*/  @P3 IMAD.WIDE R2, R0, 0x4, R2 ;  /* 0x0000000400023825 */ /* 0x002fea00078e0202 */
[----:B-----5:R1:W5:Y:S02]  /*55f0*/  @P3 LDG.E R47, desc[UR46][R2.64] ;  /* 0x0000002e022f3981 */ /* 0x020364000c1e1900 */
[----:B-1----:R-:W2:Y:S02]  /*5600*/  @!P3 LDC R47, c[0x0][0x8a0] ;  /* 0x00022800ff2fbb82 */ /* 0x002ea40000000800 */
.L_x_89:
[----:B-----5:R-:W-:Y:S01]  /*5610*/  FSETP.NEU.AND P4, PT, R49, RZ, PT ;  /* 0x000000ff3100720b */ /* 0x020fe20003f8d000 */
[----:B------:R-:W-:Y:S01]  /*5620*/  BSSY B1, `(.L_x_90) ;  /* 0x0000042000017945 */ /* 0x000fe20003800000 */
[----:B------:R-:W-:Y:S01]  /*5630*/  SEL R7, RZ, 0xffffffff, P2 ;  /* 0xffffffffff077807 */ /* 0x000fe20001000000 */
[----:B------:R-:W-:Y:S01]  /*5640*/  IMAD.MOV.U32 R115, RZ, RZ, 0x1 ;  /* 0x00000001ff737424 */ /* 0x000fe200078e00ff */
[----:B------:R-:W-:Y:S02]  /*5650*/  LOP3.LUT P3, RZ, R95, 0xff, RZ, 0xc0, !PT ;  /* 0x000000ff5fff7812 */ /* 0x000fe4000786c0ff */
[----:B------:R-:W-:Y:S02]  /*5660*/  CS2R R86, SRZ ;  /* 0x0000000000567805 */ /* 0x000fe4000001ff00 */
[----:B------:R-:W-:Y:S02]  /*5670*/  @P1 SEL R4, RZ, 0xffffffff, P4 ;  /* 0xffffffffff041807 */ /* 0x000fe40002000000 */
[----:B------:R-:W-:Y:S02]  /*5680*/  CS2R R84, SRZ ;  /* 0x0000000000547805 */ /* 0x000fe4000001ff00 */
[----:B------:R-:W-:Y:S02]  /*5690*/  LEA R0, R105, UR49, 0x3 ;  /* 0x0000003169007c11 */ /* 0x000fe4000f8e18ff */
[----:B------:R-:W-:Y:S02]  /*56a0*/  CS2R R82, SRZ ;  /* 0x0000000000527805 */ /* 0x000fe4000001ff00 */
[----:B------:R-:W-:Y:S02]  /*56b0*/  @P0 SEL R4, R7, R4, !P3 ;  /* 0x0000000407040207 */ /* 0x000fe40005800000 */
[----:B------:R-:W-:Y:S02]  /*56c0*/  CS2R R80, SRZ ;  /* 0x0000000000507805 */ /* 0x000fe4000001ff00 */
[----:B------:R-:W-:Y:S02]  /*56d0*/  LEA R113, R44, UR49, 0x3 ;  /* 0x000000312c717c11 */ /* 0x000fe4000f8e18ff */
[----:B------:R-:W-:Y:S02]  /*56e0*/  @P1 LOP3.LUT R4, R4, 0x1, RZ, 0xc0, !PT ;  /* 0x0000000104041812 */ /* 0x000fe400078ec0ff */
[----:B------:R-:W-:Y:S02]  /*56f0*/  SHF.L.U32 R2, R107, 0x1f, RZ ;  /* 0x0000001f6b027819 */ /* 0x000fe400000006ff */
[----:B------:R-:W-:Y:S02]  /*5700*/  ISETP.NE.U32.OR P6, PT, R4, 0x1, !P1 ;  /* 0x000000010400780c */ /* 0x000fe40004fc5470 */
[----:B------:R-:W-:Y:S02]  /*5710*/  PLOP3.LUT P2, PT, PT, PT, UP1, 0x80, 0x8 ;  /* 0x000000000008781c */ /* 0x000fe40003f4f018 */
[----:B------:R-:W-:Y:S02]  /*5720*/  LEA.HI R5, R44, R44, RZ, 0x1 ;  /* 0x0000002c2c057211 */ /* 0x000fe400078f08ff */
[----:B------:R-:W-:Y:S02]  /*5730*/  SEL R4, RZ, 0xffffffff, P4 ;  /* 0xffffffffff047807 */ /* 0x000fe40002000000 */
[----:B------:R-:W-:Y:S01]  /*5740*/  P2R R114, PR, RZ, 0x40 ;  /* 0x00000040ff727803 */ /* 0x000fe20000000000 */
[C---:B------:R-:W-:Y:S01]  /*5750*/  IMAD.SHL.U32 R3, R5.reuse, 0x40, RZ ;  /* 0x0000004005037824 */ /* 0x040fe200078e00ff */
[----:B------:R-:W-:Y:S03]  /*5760*/  LOP3.LUT R5, R5, 0xffe, RZ, 0xc0, !PT ;  /* 0x00000ffe05057812 */ /* 0x000fe600078ec0ff */
[----:B------:R-:W-:Y:S02]  /*5770*/  @P6 SHF.L.U32 R9, R104, 0x1f, RZ ;  /* 0x0000001f68096819 */ /* 0x000fe400000006ff */
[----:B------:R-:W-:Y:S01]  /*5780*/  @P2 SEL R4, R7, R4, !P3 ;  /* 0x0000000407042207 */ /* 0x000fe20005800000 */
[----:B------:R-:W-:Y:S01]  /*5790*/  IMAD.IADD R48, R44, 0x1, -R5 ;  /* 0x000000012c307824 */ /* 0x000fe200078e0a05 */
[----:B------:R-:W1:Y:S01]  /*57a0*/  @P6 SYNCS.PHASECHK.TRANS64.TRYWAIT P1, [R0+URZ+0x80], R9 ;  /* 0x00008009000065a7 */ /* 0x000e6200080211ff */
[----:B------:R-:W-:Y:S02]  /*57b0*/  LOP3.LUT R3, R3, 0xffffff80, RZ, 0xc0, !PT ;  /* 0xffffff8003037812 */ /* 0x000fe400078ec0ff */
[----:B------:R-:W-:Y:S03]  /*57c0*/  LOP3.LUT R4, R4, 0x1, RZ, 0xc0, !PT ;  /* 0x0000000104047812 */ /* 0x000fe600078ec0ff */
[----:B------:R-:W-:Y:S01]  /*57d0*/  IMAD.IADD R3, R46, 0x1, R3 ;  /* 0x000000012e037824 */ /* 0x000fe200078e0203 */
[----:B------:R-:W-:Y:S03]  /*57e0*/  ISETP.NE.U32.AND P5, PT, R4, 0x1, PT ;  /* 0x000000010400780c */ /* 0x000fe60003fa5070 */
[----:B------:R-:W-:Y:S01]  /*57f0*/  IMAD R48, R48, 0x100000, R3 ;  /* 0x0010000030307824 */ /* 0x000fe200078e0203 */
[----:B------:R-:W-:Y:S01]  /*5800*/  P2R R124, PR, RZ, 0x20 ;  /* 0x00000020ff7c7803 */ /* 0x000fe20000000000 */
[----:B------:R3:W4:Y:S01]  /*5810*/  SYNCS.PHASECHK.TRANS64.TRYWAIT P0, [R113+URZ+0xd0], R2 ;  /* 0x0000d002710075a7 */ /* 0x00072200080011ff */
[----:B-1----:R-:W-:Y:S01]  /*5820*/  @P6 SEL R115, RZ, 0x1, !P1 ;  /* 0x00000001ff736807 */ /* 0x002fe20004800000 */
[----:B---3--:R-:W-:Y:S06]  /*5830*/  @!P6 BRA `(.L_x_91) ;  /* 0x000000000080e947 */ /* 0x008fec0003800000 */
[----:B------:R-:W-:Y:S01]  /*5840*/  @P5 IMAD R5, R105, 0x1000, R100 ;  /* 0x0000100069055824 */ /* 0x000fe200078e0264 */
[----:B------:R-:W-:Y:S01]  /*5850*/  ISETP.NE.AND P1, PT, R115, RZ, PT ;  /* 0x000000ff7300720c */ /* 0x000fe20003f25270 */
[----:B------:R-:W-:Y:S01]  /*5860*/  BSSY B0, `(.L_x_92) ;  /* 0x000000b000007945 */ /* 0x000fe20003800000 */
[----:B------:R-:W-:Y:S01]  /*5870*/  CS2R R82, SRZ ;  /* 0x0000000000527805 */ /* 0x000fe2000001ff00 */
[----:B------:R-:W-:Y:S01]  /*5880*/  @P5 VIADD R4, R5, UR49 ;  /* 0x0000003105045c36 */ /* 0x000fe20008000000 */
[----:B------:R-:W-:Y:S02]  /*5890*/  CS2R R80, SRZ ;  /* 0x0000000000507805 */ /* 0x000fe4000001ff00 */
[----:B------:R-:W-:Y:S02]  /*58a0*/  CS2R R86, SRZ ;  /* 0x0000000000567805 */ /* 0x000fe4000001ff00 */
[----:B------:R-:W-:Y:S01]  /*58b0*/  CS2R R84, SRZ ;  /* 0x0000000000547805 */ /* 0x000fe2000001ff00 */
[----:B------:R-:W-:Y:S04]  /*58c0*/  @P5 IMAD R4, R108, -0x10, R4 ;  /* 0xfffffff06c045824 */ /* 0x000fe800078e0204 */
[----:B------:R-:W-:Y:S05]  /*58d0*/  @P1 BRA `(.L_x_93) ;  /* 0x00000000000c1947 */ /* 0x000fea0003800000 */
[----:B------:R-:W-:Y:S04]  /*58e0*/  SHF.L.U32 R3, R104, 0x1f, RZ ;  /* 0x0000001f68037819 */ /* 0x000fe800000006ff */
[----:B------:R-:W1:Y:S02]  /*58f0*/  SYNCS.PHASECHK.TRANS64.TRYWAIT P1, [R0+URZ+0x80], R3 ;  /* 0x00008003000075a7 */ /* 0x000e6400080211ff */
[----:B-1----:R-:W-:Y:S05]  /*5900*/  @!P1 BRA `(.L_x_94) ;  /* 0x0000002400509947 */ /* 0x002fea0003800000 */
.L_x_93:
[----:B------:R-:W-:Y:S05]  /*5910*/  BSYNC B0 ;  /* 0x0000000000007941 */ /* 0x000fea0003800000 */
.L_x_92:
[----:B------:R-:W-:Y:S01]  /*5920*/  ISETP.NE.AND P1, PT, R124, RZ, PT ;  /* 0x000000ff7c00720c */ /* 0x000fe20003f25270 */
[----:B-1----:R-:W-:Y:S02]  /*5930*/  VIADD R3, R0, 0x90 ;  /* 0x0000009000037836 */ /* 0x002fe40000000000 */
[----:B------:R-:W-:Y:S02]  /*5940*/  IMAD.U32 R0, RZ, RZ, UR37 ;  /* 0x00000025ff007e24 */ /* 0x000fe4000f8e00ff */
[----:B------:R-:W-:Y:S03]  /*5950*/  VIADD R105, R105, 0x1 ;  /* 0x0000000169697836 */ /* 0x000fe60000000000 */
[----:B------:R-:W-:Y:S05]  /*5960*/  PRMT R0, R0, 0x654, R3 ;  /* 0x0000065400007816 */ /* 0x000fea0000000003 */
[----:B------:R1:W3:Y:S04]  /*5970*/  @P1 LDS.128 R80, [R5+UR49+0x200] ;  /* 0x0002003105501984 */ /* 0x0002e80008000c00 */
[----:B------:R1:W1:Y:S01]  /*5980*/  @P1 LDS.128 R84, [R4+0x210] ;  /* 0x0002100004541984 */ /* 0x0002620000000c00 */
[C---:B------:R-:W-:Y:S01]  /*5990*/  ISETP.NE.AND P1, PT, R105.reuse, 0x2, PT ;  /* 0x000000026900780c */ /* 0x040fe20003f25270 */
[----:B------:R-:W-:Y:S01]  /*59a0*/  @!PT LDS RZ, [RZ] ;  /* 0x00000000fffff984 */ /* 0x000fe20000000800 */
[----:B------:R-:W-:Y:S01]  /*59b0*/  @!PT LDS RZ, [RZ] ;  /* 0x00000000fffff984 */ /* 0x000fe20000000800 */
[----:B------:R-:W-:Y:S01]  /*59c0*/  @!PT LDS RZ, [RZ] ;  /* 0x00000000fffff984 */ /* 0x000fe20000000800 */
[----:B------:R-:W-:Y:S01]  /*59d0*/  @!PT LDS RZ, [RZ] ;  /* 0x00000000fffff984 */ /* 0x000fe20000000800 */
[----:B------:R5:W-:Y:S06]  /*59e0*/  MEMBAR.ALL.CTA ;  /* 0x0000000000007992 */ /* 0x000bec0000008000 */
[----:B-----5:R-:W5:Y:S01]  /*59f0*/  FENCE.VIEW.ASYNC.S ;  /* 0x00000000000073c6 */ /* 0x020f620000000000 */
[----:B------:R-:W-:Y:S02]  /*5a00*/  SEL R3, RZ, 0x1, P1 ;  /* 0x00000001ff037807 */ /* 0x000fe40000800000 */
[----:B------:R-:W-:Y:S02]  /*5a10*/  SEL R105, R105, RZ, P1 ;  /* 0x000000ff69697207 */ /* 0x000fe40000800000 */
[----:B------:R-:W-:Y:S01]  /*5a20*/  LOP3.LUT R104, R104, R3, RZ, 0x3c, !PT ;  /* 0x0000000368687212 */ /* 0x000fe200078e3cff */
[----:B-----5:R1:W-:Y:S06]  /*5a30*/  SYNCS.ARRIVE.TRANS64.RED.A1T0 RZ, [R0+URZ], RZ ;  /* 0x000000ff00ff79a7 */ /* 0x0203ec00081004ff */
.L_x_91:
[----:B------:R-:W-:Y:S05]  /*5a40*/  BSYNC B1 ;  /* 0x0000000000017941 */ /* 0x000fea0003800000 */
.L_x_90:
[----:B-1----:R-:W-:Y:S04]  /*5a50*/  SHF.R.U32.HI R0, RZ, 0x15, R48 ;  /* 0x00000015ff007819 */ /* 0x002fe80000011630 */
[----:B------:R-:W-:Y:S01]  /*5a60*/  LOP3.LUT P1, RZ, R0, 0x3, R101, 0x48, !PT ;  /* 0x0000000300ff7812 */ /* 0x000fe20007824865 */
[----:B------:R-:W-:Y:S01]  /*5a70*/  @!UPT UIADD3 URZ, UPT, UPT, URZ, URZ, URZ ;  /* 0x000000fffffff290 */ /* 0x000fe2000fffe0ff */
[----:B----4-:R-:W-:Y:S11]  /*5a80*/  @P0 BRA `(.L_x_95) ;  /* 0x0000000000080947 */ /* 0x010ff60003800000 */
[----:B------:R-:W1:Y:S02]  /*5a90*/  SYNCS.PHASECHK.TRANS64.TRYWAIT P0, [R113+URZ+0xd0], R2 ;  /* 0x0000d002710075a7 */ /* 0x000e6400080011ff */
[----:B-1----:R-:W-:Y:S05]  /*5aa0*/  @!P0 BRA `(.L_x_96) ;  /* 0x0000002000fc8947 */ /* 0x002fea0003800000 */
.L_x_95:
[----:B------:R-:W-:Y:S05]  /*5ab0*/  @!P1 BRA `(.L_x_97) ;  /* 0x0000000000409947 */ /* 0x000fea0003800000 */
[----:B------:R-:W4:Y:S01]  /*5ac0*/  LDCU.64 UR8, c[0x4][0x70] ;  /* 0x01000e00ff0877ac */ /* 0x000f220008000a00 */
[----:B------:R-:W-:Y:S01]  /*5ad0*/  MOV R3, 0x0 ;  /* 0x0000000000037802 */ /* 0x000fe20000000f00 */
[----:B------:R-:W-:Y:S02]  /*5ae0*/  HFMA2 R12, -RZ, RZ, 0, 5.9604644775390625e-08 ;  /* 0x00000001ff0c7431 */ /* 0x000fe400000001ff */
[----:B------:R-:W-:Y:S02]  /*5af0*/  IMAD.MOV.U32 R8, RZ, RZ, 0x192 ;  /* 0x00000192ff087424 */ /* 0x000fe400078e00ff */
[----:B------:R-:W-:Y:S01]  /*5b00*/  IMAD.MOV.U32 R13, RZ, RZ, RZ ;  /* 0x000000ffff0d7224 */ /* 0x000fe200078e00ff */
[----:B------:R-:W5:Y:S01]  /*5b10*/  LDCU.64 UR6, c[0x4][0x78] ;  /* 0x01000f00ff0677ac */ /* 0x000f620008000a00 */
[----:B-1----:R-:W1:Y:S01]  /*5b20*/  LDC.64 R2, c[0x4][R3] ;  /* 0x0100000003027b82 */ /* 0x002e620000000a00 */
[----:B------:R-:W2:Y:S01]  /*5b30*/  LDCU.64 UR4, c[0x4][0x10] ;  /* 0x01000200ff0477ac */ /* 0x000ea20008000a00 */
[----:B----4-:R-:W-:Y:S01]  /*5b40*/  MOV R5, UR9 ;  /* 0x0000000900057c02 */ /* 0x010fe20008000f00 */
[----:B------:R-:W-:Y:S01]  /*5b50*/  IMAD.U32 R4, RZ, RZ, UR8 ;  /* 0x00000008ff047e24 */ /* 0x000fe2000f8e00ff */
[----:B-----5:R-:W-:Y:S01]  /*5b60*/  MOV R7, UR7 ;  /* 0x0000000700077c02 */ /* 0x020fe20008000f00 */
[----:B------:R-:W-:Y:S01]  /*5b70*/  IMAD.U32 R6, RZ, RZ, UR6 ;  /* 0x00000006ff067e24 */ /* 0x000fe2000f8e00ff */
[----:B--2---:R-:W-:Y:S01]  /*5b80*/  MOV R11, UR5 ;  /* 0x00000005000b7c02 */ /* 0x004fe20008000f00 */
[----:B------:R-:W-:Y:S02]  /*5b90*/  IMAD.U32 R10, RZ, RZ, UR4 ;  /* 0x00000004ff0a7e24 */ /* 0x000fe4000f8e00ff */
[----:B------:R-:W-:Y:S07]  /*5ba0*/  LEPC R20, `(.L_x_97) ;  /* 0x000000001014794e */ /* 0x000fee0000000000 */
[----:B-1-3--:R-:W-:Y:S05]  /*5bb0*/  CALL.ABS.NOINC R2 ;  /* 0x0000000002007343 */ /* 0x00afea0003c00000 */
.L_x_97:
[-C--:B---3--:R-:W-:Y:S01]  /*5bc0*/  F2FP.F16.E5M2.UNPACK_B R51, R80.reuse ;  /* 0x00000050ff33723e */ /* 0x088fe200020004ff */
[----:B------:R-:W-:Y:S05]  /*5bd0*/  WARPSYNC.ALL ;  /* 0x0000000000007948 */ /* 0x000fea0003800000 */
[----:B------:R-:W-:Y:S01]  /*5be0*/  R2UR UR4, R48 ;  /* 0x00000000300472ca */ /* 0x000fe200000e0000 */
[--C-:B------:R-:W-:Y:S01]  /*5bf0*/  HADD2.F32 R50, -RZ, R51.reuse.H0_H0 ;  /* 0x20000033ff327230 */ /* 0x100fe20000004100 */
[----:B------:R-:W-:Y:S01]  /*5c00*/  F2FP.F16.E5M2.UNPACK_B R53, R80.H1 ;  /* 0x00000050ff35723e */ /* 0x000fe200030004ff */
[----:B------:R-:W-:Y:S01]  /*5c10*/  HADD2.F32 R51, -RZ, R51.H1_H1 ;  /* 0x30000033ff337230 */ /* 0x000fe20000004100 */
[-C--:B------:R-:W-:Y:S01]  /*5c20*/  F2FP.F16.E5M2.UNPACK_B R55, R81.reuse ;  /* 0x00000051ff37723e */ /* 0x080fe200020004ff */
[----:B------:R-:W-:Y:S01]  /*5c30*/  BSSY.RECONVERGENT B0, `(.L_x_98) ;  /* 0x0000099000007945 */ /* 0x000fe20003800200 */
[----:B------:R-:W-:Y:S01]  /*5c40*/  F2FP.F16.E5M2.UNPACK_B R57, R81.H1 ;  /* 0x00000051ff39723e */ /* 0x000fe200030004ff */
[--C-:B------:R-:W-:Y:S01]  /*5c50*/  HADD2.F32 R52, -RZ, R53.reuse.H0_H0 ;  /* 0x20000035ff347230 */ /* 0x100fe20000004100 */
[-C--:B------:R-:W-:Y:S01]  /*5c60*/  F2FP.F16.E5M2.UNPACK_B R59, R82.reuse ;  /* 0x00000052ff3b723e */ /* 0x080fe200020004ff */
[----:B------:R-:W-:Y:S01]  /*5c70*/  HADD2.F32 R54, -RZ, R53.H1_H1 ;  /* 0x30000035ff367230 */ /* 0x000fe20000004100 */
[----:B------:R-:W-:Y:S01]  /*5c80*/  F2FP.F16.E5M2.UNPACK_B R61, R82.H1 ;  /* 0x00000052ff3d723e */ /* 0x000fe200030004ff */
[--C-:B------:R-:W-:Y:S01]  /*5c90*/  HADD2.F32 R53, -RZ, R55.reuse.H0_H0 ;  /* 0x20000037ff357230 */ /* 0x100fe20000004100 */
[-C--:B------:R-:W-:Y:S01]  /*5ca0*/  F2FP.F16.E5M2.UNPACK_B R63, R83.reuse ;  /* 0x00000053ff3f723e */ /* 0x080fe200020004ff */
[----:B------:R-:W-:Y:S01]  /*5cb0*/  LDTM.16dp32bit_t0_t15.x32 R4, tmem[UR4] ;  /* 0x00000004000479ee */ /* 0x000fe20008a80000 */
[----:B------:R-:W2:Y:S01]  /*5cc0*/  LDTM.16dp32bit_t16_t31.x32 R4, tmem[UR4+0x20] ;  /* 0x00002004000479ee */ /* 0x000ea20008aa0000 */
[----:B------:R-:W-:Y:S01]  /*5cd0*/  SHF.L.U32 R125, R102, 0x4, RZ ;  /* 0x00000004667d7819 */ /* 0x000fe200000006ff */
[----:B------:R-:W-:Y:S01]  /*5ce0*/  HADD2.F32 R56, -RZ, R55.H1_H1 ;  /* 0x30000037ff387230 */ /* 0x000fe20000004100 */
[----:B------:R-:W-:Y:S01]  /*5cf0*/  ISETP.NE.AND P6, PT, R114, RZ, PT ;  /* 0x000000ff7200720c */ /* 0x000fe20003fc5270 */
[----:B------:R-:W-:Y:S01]  /*5d00*/  HADD2.F32 R60, -RZ, R59.H1_H1 ;  /* 0x3000003bff3c7230 */ /* 0x000fe20000004100 */
[----:B------:R-:W-:Y:S01]  /*5d10*/  IADD3 R114, PT, PT, R100, UR49, RZ ;  /* 0x0000003164727c10 */ /* 0x000fe2000fffe0ff */
[----:B------:R-:W-:Y:S01]  /*5d20*/  HADD2.F32 R64, -RZ, R63.H1_H1 ;  /* 0x3000003fff407230 */ /* 0x000fe20000004100 */
[----:B------:R-:W-:Y:S01]  /*5d30*/  F2FP.F16.E5M2.UNPACK_B R65, R83.H1 ;  /* 0x00000053ff41723e */ /* 0x000fe200030004ff */
[--C-:B------:R-:W-:Y:S01]  /*5d40*/  HADD2.F32 R55, -RZ, R57.reuse.H0_H0 ;  /* 0x20000039ff377230 */ /* 0x100fe20000004100 */
[----:B------:R-:W-:Y:S01]  /*5d50*/  IADD3 R114, PT, PT, R114, R125, RZ ;  /* 0x0000007d72727210 */ /* 0x000fe20007ffe0ff */
[----:B------:R-:W-:Y:S01]  /*5d60*/  HADD2.F32 R58, -RZ, R57.H1_H1 ;  /* 0x30000039ff3a7230 */ /* 0x000fe20000004100 */
[-C--:B------:R-:W-:Y:S01]  /*5d70*/  F2FP.F16.E5M2.UNPACK_B R67, R84.reuse ;  /* 0x00000054ff43723e */ /* 0x080fe200020004ff */
[----:B------:R-:W-:Y:S01]  /*5d80*/  HADD2.F32 R57, -RZ, R59.H0_H0 ;  /* 0x2000003bff397230 */ /* 0x000fe20000004100 */
[----:B------:R-:W-:Y:S01]  /*5d90*/  F2FP.F16.E5M2.UNPACK_B R69, R84.H1 ;  /* 0x00000054ff45723e */ /* 0x000fe200030004ff */
[----:B------:R-:W-:Y:S01]  /*5da0*/  HADD2.F32 R59, -RZ, R61.H0_H0 ;  /* 0x2000003dff3b7230 */ /* 0x000fe20000004100 */
[-C--:B------:R-:W-:Y:S01]  /*5db0*/  F2FP.F16.E5M2.UNPACK_B R71, R85.reuse ;  /* 0x00000055ff47723e */ /* 0x080fe200020004ff */
[----:B------:R-:W-:Y:S01]  /*5dc0*/  HADD2.F32 R68, -RZ, R67.H1_H1 ;  /* 0x30000043ff447230 */ /* 0x000fe20000004100 */
[----:B------:R-:W-:Y:S01]  /*5dd0*/  F2FP.F16.E5M2.UNPACK_B R73, R85.H1 ;  /* 0x00000055ff49723e */ /* 0x000fe200030004ff */
[----:B------:R-:W-:Y:S01]  /*5de0*/  HADD2.F32 R62, -RZ, R61.H1_H1 ;  /* 0x3000003dff3e7230 */ /* 0x000fe20000004100 */
[-C--:B------:R-:W-:Y:S01]  /*5df0*/  F2FP.F16.E5M2.UNPACK_B R75, R86.reuse ;  /* 0x00000056ff4b723e */ /* 0x080fe200020004ff */
[----:B------:R-:W-:Y:S01]  /*5e00*/  HADD2.F32 R61, -RZ, R63.H0_H0 ;  /* 0x2000003fff3d7230 */ /* 0x000fe20000004100 */
[----:B------:R-:W-:Y:S01]  /*5e10*/  F2FP.F16.E5M2.UNPACK_B R77, R86.H1 ;  /* 0x00000056ff4d723e */ /* 0x000fe200030004ff */
[----:B------:R-:W-:Y:S01]  /*5e20*/  HADD2.F32 R72, -RZ, R71.H1_H1 ;  /* 0x30000047ff487230 */ /* 0x000fe20000004100 */
[----:B------:R-:W-:Y:S01]  /*5e30*/  F2FP.F16.E5M2.UNPACK_B R79, R87.H1 ;  /* 0x00000057ff4f723e */ /* 0x000fe200030004ff */
[C---:B--2---:R-:W-:Y:S01]  /*5e40*/  FMUL R0, R47.reuse, R4 ;  /* 0x000000042f007220 */ /* 0x044fe20000400000 */
[C---:B-1----:R-:W-:Y:S01]  /*5e50*/  FMUL R2, R47.reuse, R5 ;  /* 0x000000052f027220 */ /* 0x042fe20000400000 */
[C---:B------:R-:W-:Y:S01]  /*5e60*/  FMUL R4, R47.reuse, R8 ;  /* 0x000000082f047220 */ /* 0x040fe20000400000 */
[----:B------:R-:W-:Y:S01]  /*5e70*/  FMUL R5, R47, R9 ;  /* 0x000000092f057220 */ /* 0x000fe20000400000 */
[C---:B------:R-:W-:Y:S01]  /*5e80*/  FFMA R0, R49.reuse, R50, R0 ;  /* 0x0000003231007223 */ /* 0x040fe20000000000 */
[----:B------:R-:W-:Y:S01]  /*5e90*/  FFMA R2, R49, R51, R2 ;  /* 0x0000003331027223 */ /* 0x000fe20000000002 */
[C---:B------:R-:W-:Y:S01]  /*5ea0*/  FMUL R8, R47.reuse, R12 ;  /* 0x0000000c2f087220 */ /* 0x040fe20000400000 */
[C---:B------:R-:W-:Y:S01]  /*5eb0*/  FMUL R9, R47.reuse, R13 ;  /* 0x0000000d2f097220 */ /* 0x040fe20000400000 */
[C---:B------:R-:W-:Y:S01]  /*5ec0*/  FMUL R12, R47.reuse, R16 ;  /* 0x000000102f0c7220 */ /* 0x040fe20000400000 */
[C---:B------:R-:W-:Y:S01]  /*5ed0*/  FMUL R13, R47.reuse, R17 ;  /* 0x000000112f0d7220 */ /* 0x040fe20000400000 */
[C---:B------:R-:W-:Y:S01]  /*5ee0*/  FMUL R16, R47.reuse, R20 ;  /* 0x000000142f107220 */ /* 0x040fe20000400000 */
[C---:B------:R-:W-:Y:S01]  /*5ef0*/  FMUL R17, R47.reuse, R21 ;  /* 0x000000152f117220 */ /* 0x040fe20000400000 */
[C---:B------:R-:W-:Y:S01]  /*5f00*/  FMUL R20, R47.reuse, R24 ;  /* 0x000000182f147220 */ /* 0x040fe20000400000 */
[C---:B------:R-:W-:Y:S01]  /*5f10*/  FMUL R21, R47.reuse, R25 ;  /* 0x000000192f157220 */ /* 0x040fe20000400000 */
[----:B------:R-:W-:Y:S02]  /*5f20*/  HADD2.F32 R76, -RZ, R75.H1_H1 ;  /* 0x3000004bff4c7230 */ /* 0x000fe40000004100 */
[C---:B------:R-:W-:Y:S01]  /*5f30*/  FMUL R24, R47.reuse, R28 ;  /* 0x0000001c2f187220 */ /* 0x040fe20000400000 */
[C---:B------:R-:W-:Y:S01]  /*5f40*/  FMUL R25, R47.reuse, R29 ;  /* 0x0000001d2f197220 */ /* 0x040fe20000400000 */
[C---:B------:R-:W-:Y:S01]  /*5f50*/  FMUL R28, R47.reuse, R32 ;  /* 0x000000202f1c7220 */ /* 0x040fe20000400000 */
[C---:B------:R-:W-:Y:S01]  /*5f60*/  FMUL R29, R47.reuse, R33 ;  /* 0x000000212f1d7220 */ /* 0x040fe20000400000 */
[C---:B------:R-:W-:Y:S01]  /*5f70*/  FMUL R3, R47.reuse, R6 ;  /* 0x000000062f037220 */ /* 0x040fe20000400000 */
[C---:B------:R-:W-:Y:S01]  /*5f80*/  FMUL R7, R47.reuse, R7 ;  /* 0x000000072f077220 */ /* 0x040fe20000400000 */
[C---:B------:R-:W-:Y:S01]  /*5f90*/  FMUL R6, R47.reuse, R10 ;  /* 0x0000000a2f067220 */ /* 0x040fe20000400000 */
[----:B------:R-:W-:Y:S01]  /*5fa0*/  FMUL R11, R47, R11 ;  /* 0x0000000b2f0b7220 */ /* 0x000fe20000400000 */
[C---:B------:R-:W-:Y:S01]  /*5fb0*/  FFMA R3, R49.reuse, R52, R3 ;  /* 0x0000003431037223 */ /* 0x040fe20000000003 */
[C---:B------:R-:W-:Y:S01]  /*5fc0*/  FFMA R7, R49.reuse, R54, R7 ;  /* 0x0000003631077223 */ /* 0x040fe20000000007 */
[C---:B------:R-:W-:Y:S01]  /*5fd0*/  FFMA R4, R49.reuse, R53, R4 ;  /* 0x0000003531047223 */ /* 0x040fe20000000004 */
[----:B------:R-:W-:Y:S01]  /*5fe0*/  F2FP.F16.E5M2.UNPACK_B R50, R87 ;  /* 0x00000057ff32723e */ /* 0x000fe200020004ff */
[C---:B------:R-:W-:Y:S01]  /*5ff0*/  FFMA R5, R49.reuse, R56, R5 ;  /* 0x0000003831057223 */ /* 0x040fe20000000005 */
[----:B------:R-:W-:Y:S01]  /*6000*/  FFMA R6, R49, R55, R6 ;  /* 0x0000003731067223 */ /* 0x000fe20000000006 */
[----:B------:R-:W-:Y:S01]  /*6010*/  F2FP.SATFINITE.E5M2.F32.PACK_AB_MERGE_C R117, R7, R3, RZ ;  /* 0x000000030775723e */ /* 0x000fe200048060ff */
[C---:B------:R-:W-:Y:S01]  /*6020*/  FFMA R11, R49.reuse, R58, R11 ;  /* 0x0000003a310b7223 */ /* 0x040fe2000000000b */
[C---:B------:R-:W-:Y:S01]  /*6030*/  FFMA R8, R49.reuse, R57, R8 ;  /* 0x0000003931087223 */ /* 0x040fe20000000008 */
[----:B------:R-:W-:Y:S01]  /*6040*/  ISETP.NE.AND P0, PT, R110, RZ, PT ;  /* 0x000000ff6e00720c */ /* 0x000fe20003f05270 */
[----:B------:R-:W-:Y:S01]  /*6050*/  FFMA R9, R49, R60, R9 ;  /* 0x0000003c31097223 */ /* 0x000fe20000000009 */
[----:B------:R-:W-:Y:S01]  /*6060*/  F2FP.SATFINITE.E5M2.F32.PACK_AB_MERGE_C R116, R2, R0, R117 ;  /* 0x000000000274723e */ /* 0x000fe20004806075 */
[--C-:B------:R-:W-:Y:S01]  /*6070*/  HADD2.F32 R51, -RZ, R50.reuse.H0_H0 ;  /* 0x20000032ff337230 */ /* 0x100fe20000004100 */
[----:B------:R-:W-:Y:S01]  /*6080*/  F2FP.SATFINITE.E5M2.F32.PACK_AB_MERGE_C R117, R11, R6, RZ ;  /* 0x000000060b75723e */ /* 0x000fe200048060ff */
[----:B------:R-:W-:Y:S02]  /*6090*/  HADD2.F32 R50, -RZ, R50.H1_H1 ;  /* 0x30000032ff327230 */ /* 0x000fe40000004100 */
[C---:B------:R-:W-:Y:S01]  /*60a0*/  FMUL R10, R47.reuse, R14 ;  /* 0x0000000e2f0a7220 */ /* 0x040fe20000400000 */
[----:B------:R-:W-:Y:S01]  /*60b0*/  FMUL R15, R47, R15 ;  /* 0x0000000f2f0f7220 */ /* 0x000fe20000400000 */
[--C-:B------:R-:W-:Y:S01]  /*60c0*/  HADD2.F32 R63, -RZ, R65.reuse.H0_H0 ;  /* 0x20000041ff3f7230 */ /* 0x100fe20000004100 */
[----:B------:R-:W-:Y:S01]  /*60d0*/  F2FP.SATFINITE.E5M2.F32.PACK_AB_MERGE_C R117, R5, R4, R117 ;  /* 0x000000040575723e */ /* 0x000fe20004806075 */
[C---:B------:R-:W-:Y:S01]  /*60e0*/  FFMA R10, R49.reuse, R59, R10 ;  /* 0x0000003b310a7223 */ /* 0x040fe2000000000a */
[C---:B------:R-:W-:Y:S01]  /*60f0*/  FFMA R15, R49.reuse, R62, R15 ;  /* 0x0000003e310f7223 */ /* 0x040fe2000000000f */
[C---:B------:R-:W-:Y:S01]  /*6100*/  FFMA R12, R49.reuse, R61, R12 ;  /* 0x0000003d310c7223 */ /* 0x040fe2000000000c */
[----:B------:R-:W-:Y:S01]  /*6110*/  FFMA R13, R49, R64, R13 ;  /* 0x00000040310d7223 */ /* 0x000fe2000000000d */
[----:B------:R-:W-:Y:S02]  /*6120*/  HADD2.F32 R66, -RZ, R65.H1_H1 ;  /* 0x30000041ff427230 */ /* 0x000fe40000004100 */
[C---:B------:R-:W-:Y:S01]  /*6130*/  FMUL R14, R47.reuse, R18 ;  /* 0x000000122f0e7220 */ /* 0x040fe20000400000 */
[----:B------:R-:W-:Y:S02]  /*6140*/  HADD2.F32 R65, -RZ, R67.H0_H0 ;  /* 0x20000043ff417230 */ /* 0x000fe40000004100 */
[----:B------:R-:W-:Y:S01]  /*6150*/  FMUL R19, R47, R19 ;  /* 0x000000132f137220 */ /* 0x000fe20000400000 */
[--C-:B------:R-:W-:Y:S02]  /*6160*/  HADD2.F32 R67, -RZ, R69.reuse.H0_H0 ;  /* 0x20000045ff437230 */ /* 0x100fe40000004100 */
[----:B------:R-:W-:Y:S01]  /*6170*/  FFMA R14, R49, R63, R14 ;  /* 0x0000003f310e7223 */ /* 0x000fe2000000000e */
[----:B------:R-:W-:Y:S02]  /*6180*/  HADD2.F32 R70, -RZ, R69.H1_H1 ;  /* 0x30000045ff467230 */ /* 0x000fe40000004100 */
[----:B------:R-:W-:Y:S01]  /*6190*/  FMUL R18, R47, R22 ;  /* 0x000000162f127220 */ /* 0x000fe20000400000 */
[----:B------:R-:W-:Y:S02]  /*61a0*/  HADD2.F32 R69, -RZ, R71.H0_H0 ;  /* 0x20000047ff457230 */ /* 0x000fe40000004100 */
[----:B------:R-:W-:Y:S01]  /*61b0*/  FFMA R19, R49, R66, R19 ;  /* 0x0000004231137223 */ /* 0x000fe20000000013 */
[----:B------:R-:W-:Y:S01]  /*61c0*/  FMUL R23, R47, R23 ;  /* 0x000000172f177220 */ /* 0x000fe20000400000 */
[C---:B------:R-:W-:Y:S01]  /*61d0*/  FFMA R16, R49.reuse, R65, R16 ;  /* 0x0000004131107223 */ /* 0x040fe20000000010 */
[C---:B------:R-:W-:Y:S01]  /*61e0*/  FFMA R17, R49.reuse, R68, R17 ;  /* 0x0000004431117223 */ /* 0x040fe20000000011 */
        /* <DEDUP_REMOVED lines=23> */
[----:B------:R-:W-:Y:S01]  /*6360*/  F2FP.SATFINITE.E5M2.F32.PACK_AB_MERGE_C R118, R15, R10, RZ ;  /* 0x0000000a0f76723e */ /* 0x000fe200048060ff */
[----:B------:R-:W-:Y:S01]  /*6370*/  FFMA R28, R49, R51, R28 ;  /* 0x00000033311c7223 */ /* 0x000fe2000000001c */
[----:B------:R-:W-:Y:S01]  /*6380*/  F2FP.SATFINITE.E5M2.F32.PACK_AB_MERGE_C R119, R19, R14, RZ ;  /* 0x0000000e1377723e */ /* 0x000fe200048060ff */
[C---:B------:R-:W-:Y:S01]  /*6390*/  FFMA R29, R49.reuse, R50, R29 ;  /* 0x00000032311d7223 */ /* 0x040fe2000000001d */
[C---:B------:R-:W-:Y:S01]  /*63a0*/  FFMA R30, R49.reuse, R77, R30 ;  /* 0x0000004d311e7223 */ /* 0x040fe2000000001e */
[----:B------:R-:W-:Y:S01]  /*63b0*/  FFMA R35, R49, R52, R35 ;  /* 0x0000003431237223 */ /* 0x000fe20000000023 */
[----:B------:R-:W-:Y:S02]  /*63c0*/  F2FP.SATFINITE.E5M2.F32.PACK_AB_MERGE_C R118, R9, R8, R118 ;  /* 0x000000080976723e */ /* 0x000fe40004806076 */
[----:B------:R-:W-:Y:S02]  /*63d0*/  F2FP.SATFINITE.E5M2.F32.PACK_AB_MERGE_C R119, R13, R12, R119 ;  /* 0x0000000c0d77723e */ /* 0x000fe40004806077 */
[----:B------:R-:W-:Y:S02]  /*63e0*/  F2FP.SATFINITE.E5M2.F32.PACK_AB_MERGE_C R120, R23, R18, RZ ;  /* 0x000000121778723e */ /* 0x000fe400048060ff */
[----:B------:R-:W-:Y:S01]  /*63f0*/  F2FP.SATFINITE.E5M2.F32.PACK_AB_MERGE_C R121, R27, R22, RZ ;  /* 0x000000161b79723e */ /* 0x000fe200048060ff */
[----:B------:R1:W-:Y:S01]  /*6400*/  STS.128 [R100+UR49+0x2200], R116 ;  /* 0x0022007464007988 */ /* 0x0003e20008000c31 */
[----:B------:R-:W-:Y:S02]  /*6410*/  F2FP.SATFINITE.E5M2.F32.PACK_AB_MERGE_C R122, R31, R26, RZ ;  /* 0x0000001a1f7a723e */ /* 0x000fe400048060ff */
[----:B------:R-:W-:Y:S02]  /*6420*/  F2FP.SATFINITE.E5M2.F32.PACK_AB_MERGE_C R123, R35, R30, RZ ;  /* 0x0000001e237b723e */ /* 0x000fe400048060ff */
[----:B------:R-:W-:Y:S02]  /*6430*/  F2FP.SATFINITE.E5M2.F32.PACK_AB_MERGE_C R120, R17, R16, R120 ;  /* 0x000000101178723e */ /* 0x000fe40004806078 */
[----:B------:R-:W-:Y:S02]  /*6440*/  F2FP.SATFINITE.E5M2.F32.PACK_AB_MERGE_C R121, R21, R20, R121 ;  /* 0x000000141579723e */ /* 0x000fe40004806079 */
[----:B------:R-:W-:Y:S02]  /*6450*/  F2FP.SATFINITE.E5M2.F32.PACK_AB_MERGE_C R122, R25, R24, R122 ;  /* 0x00000018197a723e */ /* 0x000fe4000480607a */
[----:B------:R-:W-:Y:S02]  /*6460*/  F2FP.SATFINITE.E5M2.F32.PACK_AB_MERGE_C R123, R29, R28, R123 ;  /* 0x0000001c1d7b723e */ /* 0x000fe4000480607b */
[----:B------:R-:W-:Y:S02]  /*6470*/  LEA R32, R105, UR49, 0x3 ;  /* 0x0000003169207c11 */ /* 0x000fe4000f8e18ff */
[----:B------:R-:W-:Y:S01]  /*6480*/  @P6 SHF.L.U32 R33, R104, 0x1f, RZ ;  /* 0x0000001f68216819 */ /* 0x000fe200000006ff */
[----:B------:R1:W-:Y:S01]  /*6490*/  STS.128 [R114+0x2210], R120 ;  /* 0x0022107872007388 */ /* 0x0003e20000000c00 */
[----:B------:R-:W-:Y:S01]  /*64a0*/  @!PT LDS RZ, [RZ] ;  /* 0x00000000fffff984 */ /* 0x000fe20000000800 */
[----:B------:R-:W-:Y:S01]  /*64b0*/  @!PT LDS RZ, [RZ] ;  /* 0x00000000fffff984 */ /* 0x000fe20000000800 */
[----:B------:R-:W-:Y:S01]  /*64c0*/  @!PT LDS RZ, [RZ] ;  /* 0x00000000fffff984 */ /* 0x000fe20000000800 */
[----:B------:R-:W-:Y:S01]  /*64d0*/  @!PT LDS RZ, [RZ] ;  /* 0x00000000fffff984 */ /* 0x000fe20000000800 */
[----:B------:R2:W-:Y:S07]  /*64e0*/  MEMBAR.ALL.CTA ;  /* 0x0000000000007992 */ /* 0x0005ee0000008000 */
[----:B--2---:R-:W2:Y:S02]  /*64f0*/  FENCE.VIEW.ASYNC.S ;  /* 0x00000000000073c6 */ /* 0x004ea40000000000 */
[----:B--2---:R-:W-:Y:S06]  /*6500*/  BAR.SYNC.DEFER_BLOCKING 0x1, 0x80 ;  /* 0x0042000000007b1d */ /* 0x004fec0000010000 */
[----:B------:R-:W-:Y:S05]  /*6510*/  @P0 BRA `(.L_x_99) ;  /* 0x0000000000280947 */ /* 0x000fea0003800000 */
[----:B------:R-:W-:Y:S02]  /*6520*/  UIADD3 UR4, UPT, UPT, UR49, 0x2200, URZ ;  /* 0x0000220031047890 */ /* 0x000fe4000fffe0ff */
[----:B------:R-:W-:Y:S01]  /*6530*/  UIADD3 UR6, UP0, UPT, UR52, 0x680, URZ ;  /* 0x0000068034067890 */ /* 0x000fe2000ff1e0ff */
[----:B------:R-:W-:Y:S03]  /*6540*/  UMOV UR43, UR36 ;  /* 0x00000024002b7c82 */ /* 0x000fe60008000000 */
[----:B------:R-:W-:Y:S01]  /*6550*/  MOV R109, UR4 ;  /* 0x00000004006d7c02 */ /* 0x000fe20008000f00 */
[----:B------:R-:W-:Y:S03]  /*6560*/  UIADD3.X UR7, UPT, UPT, URZ, UR53, URZ, UP0, !UPT ;  /* 0x00000035ff077290 */ /* 0x000fe600087fe4ff */
[----:B------:R-:W-:Y:S11]  /*6570*/  R2UR UR40, R109 ;  /* 0x000000006d2872ca */ /* 0x000ff600000e0000 */
[----:B------:R-:W-:Y:S02]  /*6580*/  @!UPT UIADD3 URZ, UPT, UPT, URZ, URZ, URZ ;  /* 0x000000fffffff290 */ /* 0x000fe4000fffe0ff */
[----:B------:R2:W-:Y:S01]  /*6590*/  UTMASTG.3D [UR40], [UR6] ;  /* 0x00000028060073b5 */ /* 0x0005e20008010000 */
[----:B------:R0:W-:Y:S01]  /*65a0*/  UTMACMDFLUSH ;  /* 0x00000000000079b7 */ /* 0x0001e20000000000 */
[----:B--2---:R-:W-:Y:S04]  /*65b0*/  DEPBAR.LE SB0, 0x1 ;  /* 0x000080400000791a */ /* 0x004fe80000000000 */
.L_x_99:
[----:B------:R-:W-:Y:S05]  /*65c0*/  BSYNC.RECONVERGENT B0 ;  /* 0x0000000000007941 */ /* 0x000fea0003800200 */
.L_x_98:
[----:B------:R-:W-:Y:S06]  /*65d0*/  BAR.SYNC.DEFER_BLOCKING 0x1, 0x80 ;  /* 0x0042000000007b1d */ /* 0x000fec0000010000 */
[----:B------:R-:W2:Y:S01]  /*65e0*/  @P6 SYNCS.PHASECHK.TRANS64.TRYWAIT P0, [R32+URZ+0x80], R33 ;  /* 0x00008021200065a7 */ /* 0x000ea200080011ff */
[----:B------:R-:W-:Y:S01]  /*65f0*/  BSSY B1, `(.L_x_100) ;  /* 0x0000020000017945 */ /* 0x000fe20003800000 */
[----:B--2---:R-:W-:Y:S03]  /*6600*/  @P6 SEL R115, RZ, 0x1, !P0 ;  /* 0x00000001ff736807 */ /* 0x004fe60004000000 */
[----:B------:R-:W-:Y:S05]  /*6610*/  @!P6 BRA `(.L_x_101) ;  /* 0x000000000074e947 */ /* 0x000fea0003800000 */
[----:B------:R-:W-:Y:S01]  /*6620*/  ISETP.NE.AND P1, PT, R124, RZ, PT ;  /* 0x000000ff7c00720c */ /* 0x000fe20003f25270 */
[----:B------:R-:W-:Y:S01]  /*6630*/  BSSY B0, `(.L_x_102) ;  /* 0x0000009000007945 */ /* 0x000fe20003800000 */
[----:B------:R-:W-:Y:S11]  /*6640*/  ISETP.NE.AND P0, PT, R115, RZ, PT ;  /* 0x000000ff7300720c */ /* 0x000ff60003f05270 */
[----:B------:R-:W-:Y:S05]  /*6650*/  @P1 IMAD R0, R105, 0x1000, R100 ;  /* 0x0000100069001824 */ /* 0x000fea00078e0264 */
[----:B------:R-:W-:Y:S05]  /*6660*/  @P1 IADD3 R2, PT, PT, R0, UR49, RZ ;  /* 0x0000003100021c10 */ /* 0x000fea000fffe0ff */
[----:B------:R-:W-:Y:S01]  /*6670*/  @P1 IMAD.IADD R2, R2, 0x1, R125 ;  /* 0x0000000102021824 */ /* 0x000fe200078e027d */
[----:B------:R-:W-:Y:S06]  /*6680*/  @P0 BRA `(.L_x_103) ;  /* 0x00000000000c0947 */ /* 0x000fec0003800000 */
[----:B------:R-:W-:Y:S04]  /*6690*/  SHF.L.U32 R3, R104, 0x1f, RZ ;  /* 0x0000001f68037819 */ /* 0x000fe800000006ff */
[----:B------:R-:W2:Y:S02]  /*66a0*/  SYNCS.PHASECHK.TRANS64.TRYWAIT P0, [R32+URZ+0x80], R3 ;  /* 0x00008003200075a7 */ /* 0x000ea400080011ff */
[----:B--2---:R-:W-:Y:S05]  /*66b0*/  @!P0 BRA `(.L_x_104) ;  /* 0x00000018000c8947 */ /* 0x004fea0003800000 */
.L_x_103:
[----:B------:R-:W-:Y:S05]  /*66c0*/  BSYNC B0 ;  /* 0x0000000000007941 */ /* 0x000fea0003800000 */
.L_x_102:
[----:B------:R-:W-:Y:S01]  /*66d0*/  ISETP.NE.AND P0, PT, R124, RZ, PT ;  /* 0x000000ff7c00720c */ /* 0x000fe20003f05270 */
[----:B--2---:R-:W-:Y:S02]  /*66e0*/  VIADD R32, R32, 0x90 ;  /* 0x0000009020207836 */ /* 0x004fe40000000000 */
[----:B------:R-:W-:Y:S02]  /*66f0*/  IMAD.U32 R3, RZ, RZ, UR37 ;  /* 0x00000025ff037e24 */ /* 0x000fe4000f8e00ff */
[----:B------:R-:W-:Y:S03]  /*6700*/  VIADD R105, R105, 0x1 ;  /* 0x0000000169697836 */ /* 0x000fe60000000000 */
[----:B------:R-:W-:Y:S05]  /*6710*/  PRMT R3, R3, 0x654, R32 ;  /* 0x0000065403037816 */ /* 0x000fea0000000020 */
[----:B------:R2:W3:Y:S04]  /*6720*/  @P0 LDS.128 R80, [R0+UR49+0x200] ;  /* 0x0002003100500984 */ /* 0x0004e80008000c00 */
[----:B------:R2:W4:Y:S01]  /*6730*/  @P0 LDS.128 R84, [R2+0x210] ;  /* 0x0002100002540984 */ /* 0x0005220000000c00 */
[C---:B------:R-:W-:Y:S01]  /*6740*/  ISETP.NE.AND P0, PT, R105.reuse, 0x2, PT ;  /* 0x000000026900780c */ /* 0x040fe20003f05270 */
[----:B------:R-:W-:Y:S01]  /*6750*/  @!PT LDS RZ, [RZ] ;  /* 0x00000000fffff984 */ /* 0x000fe20000000800 */
[----:B------:R-:W-:Y:S01]  /*6760*/  @!PT LDS RZ, [RZ] ;  /* 0x00000000fffff984 */ /* 0x000fe20000000800 */
[----:B------:R-:W-:Y:S01]  /*6770*/  @!PT LDS RZ, [RZ] ;  /* 0x00000000fffff984 */ /* 0x000fe20000000800 */
[----:B------:R-:W-:Y:S01]  /*6780*/  @!PT LDS RZ, [RZ] ;  /* 0x00000000fffff984 */ /* 0x000fe20000000800 */
[----:B------:R5:W-:Y:S06]  /*6790*/  MEMBAR.ALL.CTA ;  /* 0x0000000000007992 */ /* 0x000bec0000008000 */
[----:B-----5:R-:W5:Y:S01]  /*67a0*/  FENCE.VIEW.ASYNC.S ;  /* 0x00000000000073c6 */ /* 0x020f620000000000 */
[----:B------:R-:W-:Y:S01]  /*67b0*/  SEL R105, R105, RZ, P0 ;  /* 0x000000ff69697207 */ /* 0x000fe20000000000 */
[----:B-----5:R5:W-:Y:S02]  /*67c0*/  SYNCS.ARRIVE.TRANS64.RED.A1T0 RZ, [R3+URZ], RZ ;  /* 0x000000ff03ff79a7 */ /* 0x020be400081004ff */
[----:B-----5:R-:W-:Y:S04]  /*67d0*/  SEL R3, RZ, 0x1, P0 ;  /* 0x00000001ff037807 */ /* 0x020fe80000000000 */
[----:B--23--:R-:W-:Y:S02]  /*67e0*/  LOP3.LUT R104, R104, R3, RZ, 0x3c, !PT ;  /* 0x0000000368687212 */ /* 0x00cfe400078e3cff */
.L_x_101:
[----:B------:R-:W-:Y:S05]  /*67f0*/  BSYNC B1 ;  /* 0x0000000000017941 */ /* 0x000fea0003800000 */
.L_x_100:
[----:B------:R-:W-:Y:S05]  /*6800*/  VIADD R0, R48, 0x40 ;  /* 0x0000004030007836 */ /* 0x000fea0000000000 */
[----:B------:R-:W-:Y:S04]  /*6810*/  SHF.R.U32.HI R0, RZ, 0x15, R0 ;  /* 0x00000015ff007819 */ /* 0x000fe80000011600 */
[----:B------:R-:W-:Y:S11]  /*6820*/  LOP3.LUT P0, RZ, R0, 0x3, R101, 0x48, !PT ;  /* 0x0000000300ff7812 */ /* 0x000ff60007804865 */
[----:B------:R-:W-:Y:S02]  /*6830*/  @!UPT UIADD3 URZ, UPT, UPT, URZ, URZ, URZ ;  /* 0x000000fffffff290 */ /* 0x000fe4000fffe0ff */
[----:B------:R-:W-:Y:S05]  /*6840*/  @!P0 BRA `(.L_x_105) ;  /* 0x0000000000408947 */ /* 0x000fea0003800000 */
[----:B------:R-:W2:Y:S01]  /*6850*/  LDCU.64 UR8, c[0x4][0x70] ;  /* 0x01000e00ff0877ac */ /* 0x000ea20008000a00 */
[----:B------:R-:W-:Y:S01]  /*6860*/  MOV R3, 0x0 ;  /* 0x0000000000037802 */ /* 0x000fe20000000f00 */
[----:B------:R-:W-:Y:S02]  /*6870*/  HFMA2 R12, -RZ, RZ, 0, 5.9604644775390625e-08 ;  /* 0x00000001ff0c7431 */ /* 0x000fe400000001ff */
[----:B------:R-:W-:Y:S02]  /*6880*/  IMAD.MOV.U32 R8, RZ, RZ, 0x192 ;  /* 0x00000192ff087424 */ /* 0x000fe400078e00ff */
[----:B------:R-:W-:Y:S01]  /*6890*/  IMAD.MOV.U32 R13, RZ, RZ, RZ ;  /* 0x000000ffff0d7224 */ /* 0x000fe200078e00ff */
[----:B------:R-:W3:Y:S01]  /*68a0*/  LDCU.64 UR6, c[0x4][0x78] ;  /* 0x01000f00ff0677ac */ /* 0x000ee20008000a00 */
[----:B------:R-:W1:Y:S01]  /*68b0*/  LDC.64 R2, c[0x4][R3] ;  /* 0x0100000003027b82 */ /* 0x000e620000000a00 */
[----:B------:R-:W5:Y:S01]  /*68c0*/  LDCU.64 UR4, c[0x4][0x10] ;  /* 0x01000200ff0477ac */ /* 0x000f620008000a00 */
[----:B--2---:R-:W-:Y:S01]  /*68d0*/  MOV R5, UR9 ;  /* 0x0000000900057c02 */ /* 0x004fe20008000f00 */
[----:B------:R-:W-:Y:S01]  /*68e0*/  IMAD.U32 R4, RZ, RZ, UR8 ;  /* 0x00000008ff047e24 */ /* 0x000fe2000f8e00ff */
[----:B---3--:R-:W-:Y:S01]  /*68f0*/  MOV R7, UR7 ;  /* 0x0000000700077c02 */ /* 0x008fe20008000f00 */
[----:B------:R-:W-:Y:S01]  /*6900*/  IMAD.U32 R6, RZ, RZ, UR6 ;  /* 0x00000006ff067e24 */ /* 0x000fe2000f8e00ff */
[----:B-----5:R-:W-:Y:S01]  /*6910*/  MOV R11, UR5 ;  /* 0x00000005000b7c02 */ /* 0x020fe20008000f00 */
[----:B------:R-:W-:Y:S02]  /*6920*/  IMAD.U32 R10, RZ, RZ, UR4 ;  /* 0x00000004ff0a7e24 */ /* 0x000fe4000f8e00ff */
[----:B------:R-:W-:Y:S07]  /*6930*/  LEPC R20, `(.L_x_105) ;  /* 0x000000001014794e */ /* 0x000fee0000000000 */
[----:B-1--4-:R-:W-:Y:S05]  /*6940*/  CALL.ABS.NOINC R2 ;  /* 0x0000000002007343 */ /* 0x012fea0003c00000 */
.L_x_105:
[----:B------:R-:W-:Y:S01]  /*6950*/  ISETP.NE.AND P0, PT, R110, RZ, PT ;  /* 0x000000ff6e00720c */ /* 0x000fe20003f05270 */
[----:B------:R-:W-:Y:S05]  /*6960*/  WARPSYNC.ALL ;  /* 0x0000000000007948 */ /* 0x000fea0003800000 */
[----:B------:R-:W-:Y:S01]  /*6970*/  R2UR UR4, R48 ;  /* 0x00000000300472ca */ /* 0x000fe200000e0000 */
[----:B------:R-:W-:Y:S01]  /*6980*/  BSSY.RECONVERGENT B0, `(.L_x_106) ;  /* 0x000009c000007945 */ /* 0x000fe20003800200 */
[-C--:B------:R-:W-:Y:S02]  /*6990*/  F2FP.F16.E5M2.UNPACK_B R51, R80.reuse ;  /* 0x00000050ff33723e */ /* 0x080fe400020004ff */
[----:B------:R-:W-:Y:S02]  /*69a0*/  F2FP.F16.E5M2.UNPACK_B R80, R80.H1 ;  /* 0x00000050ff50723e */ /* 0x000fe400030004ff */
[-C--:B------:R-:W-:Y:S01]  /*69b0*/  F2FP.F16.E5M2.UNPACK_B R55, R81.reuse ;  /* 0x00000051ff37723e */ /* 0x080fe200020004ff */
[--C-:B------:R-:W-:Y:S01]  /*69c0*/  HADD2.F32 R50, -RZ, R51.reuse.H0_H0 ;  /* 0x20000033ff327230 */ /* 0x100fe20000004100 */
[----:B------:R-:W-:Y:S01]  /*69d0*/  F2FP.F16.E5M2.UNPACK_B R81, R81.H1 ;  /* 0x00000051ff51723e */ /* 0x000fe200030004ff */
[----:B------:R-:W-:Y:S01]  /*69e0*/  HADD2.F32 R52, -RZ, R51.H1_H1 ;  /* 0x30000033ff347230 */ /* 0x000fe20000004100 */
[-C--:B------:R-:W-:Y:S01]  /*69f0*/  F2FP.F16.E5M2.UNPACK_B R59, R82.reuse ;  /* 0x00000052ff3b723e */ /* 0x080fe200020004ff */
[--C-:B------:R-:W-:Y:S01]  /*6a00*/  HADD2.F32 R51, -RZ, R80.reuse.H0_H0 ;  /* 0x20000050ff337230 */ /* 0x100fe20000004100 */
[----:B------:R-:W-:Y:S01]  /*6a10*/  F2FP.F16.E5M2.UNPACK_B R82, R82.H1 ;  /* 0x00000052ff52723e */ /* 0x000fe200030004ff */
[----:B------:R-:W-:Y:S01]  /*6a20*/  LDTM.16dp32bit_t0_t15.x32 R4, tmem[UR4+0x40] ;  /* 0x00004004000479ee */ /* 0x000fe20008a80000 */
[----:B------:R-:W2:Y:S01]  /*6a30*/  LDTM.16dp32bit_t16_t31.x32 R4, tmem[UR4+0x60] ;  /* 0x00006004000479ee */ /* 0x000ea20008aa0000 */
[----:B------:R-:W-:Y:S01]  /*6a40*/  NOP ;  /* 0x0000000000007918 */ /* 0x000fe20000000000 */
[--C-:B------:R-:W-:Y:S01]  /*6a50*/  HADD2.F32 R53, -RZ, R55.reuse.H0_H0 ;  /* 0x20000037ff357230 */ /* 0x100fe20000004100 */
[----:B------:R-:W-:Y:S01]  /*6a60*/  R2UR UR5, R113 ;  /* 0x00000000710572ca */ /* 0x000fe200000e0000 */
[----:B------:R-:W-:Y:S01]  /*6a70*/  HADD2.F32 R56, -RZ, R55.H1_H1 ;  /* 0x30000037ff387230 */ /* 0x000fe20000004100 */
[----:B------:R-:W-:Y:S01]  /*6a80*/  F2FP.F16.E5M2.UNPACK_B R63, R83 ;  /* 0x00000053ff3f723e */ /* 0x000fe200020004ff */
[--C-:B------:R-:W-:Y:S01]  /*6a90*/  HADD2.F32 R57, -RZ, R59.reuse.H0_H0 ;  /* 0x2000003bff397230 */ /* 0x100fe20000004100 */
[----:B----4-:R-:W-:Y:S01]  /*6aa0*/  F2FP.F16.E5M2.UNPACK_B R67, R84 ;  /* 0x00000054ff43723e */ /* 0x010fe200020004ff */
[----:B------:R-:W-:Y:S01]  /*6ab0*/  HADD2.F32 R60, -RZ, R59.H1_H1 ;  /* 0x3000003bff3c7230 */ /* 0x000fe20000004100 */
[----:B------:R-:W-:Y:S01]  /*6ac0*/  F2FP.F16.E5M2.UNPACK_B R71, R85 ;  /* 0x00000055ff47723e */ /* 0x000fe200020004ff */
[--C-:B------:R-:W-:Y:S01]  /*6ad0*/  HADD2.F32 R61, -RZ, R63.reuse.H0_H0 ;  /* 0x2000003fff3d7230 */ /* 0x100fe20000004100 */
[----:B------:R-:W-:Y:S01]  /*6ae0*/  F2FP.F16.E5M2.UNPACK_B R75, R86 ;  /* 0x00000056ff4b723e */ /* 0x000fe200020004ff */
[----:B------:R-:W-:Y:S01]  /*6af0*/  HADD2.F32 R64, -RZ, R63.H1_H1 ;  /* 0x3000003fff407230 */ /* 0x000fe20000004100 */
[----:B------:R-:W-:Y:S01]  /*6b00*/  F2FP.F16.E5M2.UNPACK_B R77, R87 ;  /* 0x00000057ff4d723e */ /* 0x000fe200020004ff */
[--C-:B------:R-:W-:Y:S01]  /*6b10*/  HADD2.F32 R65, -RZ, R67.reuse.H0_H0 ;  /* 0x20000043ff417230 */ /* 0x100fe20000004100 */
[----:B------:R-:W-:Y:S01]  /*6b20*/  F2FP.F16.E5M2.UNPACK_B R83, R83.H1 ;  /* 0x00000053ff53723e */ /* 0x000fe200030004ff */
[----:B------:R-:W-:Y:S01]  /*6b30*/  UIADD3 UR5, UPT, UPT, UR5, 0xf0, URZ ;  /* 0x000000f005057890 */ /* 0x000fe2000fffe0ff */
[----:B------:R-:W-:Y:S01]  /*6b40*/  HADD2.F32 R67, -RZ, R67.H1_H1 ;  /* 0x30000043ff437230 */ /* 0x000fe20000004100 */
[----:B------:R-:W-:Y:S01]  /*6b50*/  F2FP.F16.E5M2.UNPACK_B R84, R84.H1 ;  /* 0x00000054ff54723e */ /* 0x000fe200030004ff */
[--C-:B------:R-:W-:Y:S01]  /*6b60*/  HADD2.F32 R69, -RZ, R71.reuse.H0_H0 ;  /* 0x20000047ff457230 */ /* 0x100fe20000004100 */
[----:B------:R-:W-:Y:S01]  /*6b70*/  UPRMT UR5, UR37, 0x654, UR5 ;  /* 0x0000065425057896 */ /* 0x000fe20008000005 */
[----:B------:R-:W-:Y:S01]  /*6b80*/  HADD2.F32 R72, -RZ, R71.H1_H1 ;  /* 0x30000047ff487230 */ /* 0x000fe20000004100 */
[----:B------:R-:W-:Y:S01]  /*6b90*/  F2FP.F16.E5M2.UNPACK_B R85, R85.H1 ;  /* 0x00000055ff55723e */ /* 0x000fe200030004ff */
[--C-:B------:R-:W-:Y:S02]  /*6ba0*/  HADD2.F32 R73, -RZ, R75.reuse.H0_H0 ;  /* 0x2000004bff497230 */ /* 0x100fe40000004100 */
[C---:B--2---:R-:W-:Y:S01]  /*6bb0*/  FMUL R4, R47.reuse, R4 ;  /* 0x000000042f047220 */ /* 0x044fe20000400000 */
[C---:B------:R-:W-:Y:S01]  /*6bc0*/  FMUL R5, R47.reuse, R5 ;  /* 0x000000052f057220 */ /* 0x040fe20000400000 */
[C---:B------:R-:W-:Y:S01]  /*6bd0*/  FMUL R8, R47.reuse, R8 ;  /* 0x000000082f087220 */ /* 0x040fe20000400000 */
[----:B------:R-:W-:Y:S01]  /*6be0*/  FMUL R9, R47, R9 ;  /* 0x000000092f097220 */ /* 0x000fe20000400000 */
[C---:B------:R-:W-:Y:S01]  /*6bf0*/  FFMA R4, R49.reuse, R50, R4 ;  /* 0x0000003231047223 */ /* 0x040fe20000000004 */
[----:B------:R-:W-:Y:S01]  /*6c00*/  SYNCS.ARRIVE.TRANS64.RED.A1T0 RZ, [UR5], RZ ;  /* 0x000000ffffff79a7 */ /* 0x000fe20008100405 */
        /* <DEDUP_REMOVED lines=18> */
[--C-:B------:R-:W-:Y:S02]  /*6d30*/  HADD2.F32 R55, -RZ, R81.reuse.H0_H0 ;  /* 0x20000051ff377230 */ /* 0x100fe40000004100 */
[----:B------:R-:W-:Y:S01]  /*6d40*/  FMUL R10, R47, R10 ;  /* 0x0000000a2f0a7220 */ /* 0x000fe20000400000 */
[C---:B------:R-:W-:Y:S01]  /*6d50*/  FFMA R6, R49.reuse, R51, R6 ;  /* 0x0000003331067223 */ /* 0x040fe20000000006 */
[----:B------:R-:W-:Y:S02]  /*6d60*/  HADD2.F32 R58, -RZ, R81.H1_H1 ;  /* 0x30000051ff3a7230 */ /* 0x000fe40000004100 */
[C---:B------:R-:W-:Y:S01]  /*6d70*/  FFMA R7, R49.reuse, R54, R7 ;  /* 0x0000003631077223 */ /* 0x040fe20000000007 */
[C---:B------:R-:W-:Y:S01]  /*6d80*/  FFMA R8, R49.reuse, R53, R8 ;  /* 0x0000003531087223 */ /* 0x040fe20000000008 */
[C---:B------:R-:W-:Y:S01]  /*6d90*/  FFMA R9, R49.reuse, R56, R9 ;  /* 0x0000003831097223 */ /* 0x040fe20000000009 */
[----:B------:R-:W-:Y:S01]  /*6da0*/  FFMA R10, R49, R55, R10 ;  /* 0x00000037310a7223 */ /* 0x000fe2000000000a */
[----:B------:R-:W-:Y:S01]  /*6db0*/  HADD2.F32 R51, -RZ, R77.H0_H0 ;  /* 0x2000004dff337230 */ /* 0x000fe20000004100 */
[----:B-1----:R-:W-:Y:S01]  /*6dc0*/  F2FP.SATFINITE.E5M2.F32.PACK_AB_MERGE_C R116, R7, R6, RZ ;  /* 0x000000060774723e */ /* 0x002fe200048060ff */
[C---:B------:R-:W-:Y:S01]  /*6dd0*/  FMUL R11, R47.reuse, R11 ;  /* 0x0000000b2f0b7220 */ /* 0x040fe20000400000 */
[--C-:B------:R-:W-:Y:S02]  /*6de0*/  HADD2.F32 R59, -RZ, R82.reuse.H0_H0 ;  /* 0x20000052ff3b7230 */ /* 0x100fe40000004100 */
[----:B------:R-:W-:Y:S01]  /*6df0*/  FMUL R14, R47, R14 ;  /* 0x0000000e2f0e7220 */ /* 0x000fe20000400000 */
[----:B------:R-:W-:Y:S01]  /*6e00*/  HADD2.F32 R62, -RZ, R82.H1_H1 ;  /* 0x30000052ff3e7230 */ /* 0x000fe20000004100 */
[----:B------:R-:W-:Y:S01]  /*6e10*/  F2FP.SATFINITE.E5M2.F32.PACK_AB_MERGE_C R116, R5, R4, R116 ;  /* 0x000000040574723e */ /* 0x000fe20004806074 */
[C---:B------:R-:W-:Y:S01]  /*6e20*/  FFMA R11, R49.reuse, R58, R11 ;  /* 0x0000003a310b7223 */ /* 0x040fe2000000000b */
[C---:B------:R-:W-:Y:S01]  /*6e30*/  FFMA R12, R49.reuse, R57, R12 ;  /* 0x00000039310c7223 */ /* 0x040fe2000000000c */
[C---:B------:R-:W-:Y:S01]  /*6e40*/  FFMA R13, R49.reuse, R60, R13 ;  /* 0x0000003c310d7223 */ /* 0x040fe2000000000d */
[----:B------:R-:W-:Y:S01]  /*6e50*/  F2FP.F16.E5M2.UNPACK_B R86, R86.H1 ;  /* 0x00000056ff56723e */ /* 0x000fe200030004ff */
[----:B------:R-:W-:Y:S01]  /*6e60*/  FFMA R14, R49, R59, R14 ;  /* 0x0000003b310e7223 */ /* 0x000fe2000000000e */
[----:B------:R-:W-:Y:S01]  /*6e70*/  F2FP.SATFINITE.E5M2.F32.PACK_AB_MERGE_C R117, R11, R10, RZ ;  /* 0x0000000a0b75723e */ /* 0x000fe200048060ff */
[C---:B------:R-:W-:Y:S01]  /*6e80*/  FMUL R15, R47.reuse, R15 ;  /* 0x0000000f2f0f7220 */ /* 0x040fe20000400000 */
[--C-:B------:R-:W-:Y:S02]  /*6e90*/  HADD2.F32 R63, -RZ, R83.reuse.H0_H0 ;  /* 0x20000053ff3f7230 */ /* 0x100fe40000004100 */
[----:B------:R-:W-:Y:S01]  /*6ea0*/  FMUL R18, R47, R18 ;  /* 0x000000122f127220 */ /* 0x000fe20000400000 */
[----:B------:R-:W-:Y:S01]  /*6eb0*/  HADD2.F32 R66, -RZ, R83.H1_H1 ;  /* 0x30000053ff427230 */ /* 0x000fe20000004100 */
[----:B------:R-:W-:Y:S01]  /*6ec0*/  F2FP.SATFINITE.E5M2.F32.PACK_AB_MERGE_C R117, R9, R8, R117 ;  /* 0x000000080975723e */ /* 0x000fe20004806075 */
[C---:B------:R-:W-:Y:S01]  /*6ed0*/  FFMA R15, R49.reuse, R62, R15 ;  /* 0x0000003e310f7223 */ /* 0x040fe2000000000f */
[C---:B------:R-:W-:Y:S01]  /*6ee0*/  FFMA R16, R49.reuse, R61, R16 ;  /* 0x0000003d31107223 */ /* 0x040fe20000000010 */
[----:B------:R-:W-:Y:S01]  /*6ef0*/  FFMA R17, R49, R64, R17 ;  /* 0x0000004031117223 */ /* 0x000fe20000000011 */
[----:B------:R-:W-:Y:S01]  /*6f00*/  FMUL R19, R47, R19 ;  /* 0x000000132f137220 */ /* 0x000fe20000400000 */
        /* <DEDUP_REMOVED lines=15> */
[----:B------:R-:W-:Y:S01]  /*7000*/  F2FP.F16.E5M2.UNPACK_B R87, R87.H1 ;  /* 0x00000057ff57723e */ /* 0x000fe200030004ff */
        /* <DEDUP_REMOVED lines=32> */
[----:B------:R-:W-:Y:S03]  /*7210*/  IADD3 R79, PT, PT, R44, 0x1, RZ ;  /* 0x000000012c4f7810 */ /* 0x000fe60007ffe0ff */
        /* <DEDUP_REMOVED lines=9> */
[----:B------:R-:W-:Y:S02]  /*72b0*/  UIADD3 UR8, UP0, UPT, UR52, 0x680, URZ ;  /* 0x0000068034087890 */ /* 0x000fe4000ff1e0ff */
[----:B------:R-:W-:Y:S02]  /*72c0*/  UIADD3 UR5, UPT, UPT, UR41, 0x40, URZ ;  /* 0x0000004029057890 */ /* 0x000fe4000fffe0ff */
[----:B------:R-:W-:Y:S02]  /*72d0*/  UIADD3 UR4, UPT, UPT, UR49, 0x3200, URZ ;  /* 0x0000320031047890 */ /* 0x000fe4000fffe0ff */
[----:B------:R-:W-:Y:S01]  /*72e0*/  UIADD3.X UR9, UPT, UPT, URZ, UR53, URZ, UP0, !UPT ;  /* 0x00000035ff097290 */ /* 0x000fe200087fe4ff */
[----:B------:R-:W-:Y:S01]  /*72f0*/  UMOV UR6, UR42 ;  /* 0x0000002a00067c82 */ /* 0x000fe20008000000 */
[----:B------:R-:W-:Y:S07]  /*7300*/  UMOV UR7, UR36 ;  /* 0x0000002400077c82 */ /* 0x000fee0008000000 */
[----:B------:R2:W-:Y:S01]  /*7310*/  UTMASTG.3D [UR4], [UR8] ;  /* 0x00000004080073b5 */ /* 0x0005e20008010000 */
[----:B------:R0:W-:Y:S01]  /*7320*/  UTMACMDFLUSH ;  /* 0x00000000000079b7 */ /* 0x0001e20000000000 */
[----:B--2---:R-:W-:Y:S04]  /*7330*/  DEPBAR.LE SB0, 0x1 ;  /* 0x000080400000791a */ /* 0x004fe80000000000 */
.L_x_107:
[----:B------:R-:W-:Y:S05]  /*7340*/  BSYNC.RECONVERGENT B0 ;  /* 0x0000000000007941 */ /* 0x000fea0003800200 */
.L_x_106:
[----:B------:R-:W-:Y:S01]  /*7350*/  BAR.SYNC.DEFER_BLOCKING 0x1, 0x80 ;  /* 0x0042000000007b1d */ /* 0x000fe20000010000 */
[----:B------:R-:W-:Y:S01]  /*7360*/  ISETP.NE.AND P2, PT, R111, RZ, PT ;  /* 0x000000ff6f00720c */ /* 0x000fe20003f45270 */
[----:B------:R-:W-:Y:S01]  /*7370*/  IMAD.IADD R20, R43, 0x1, R94 ;  /* 0x000000012b147824 */ /* 0x000fe200078e025e */
[----:B------:R-:W-:Y:S01]  /*7380*/  ISETP.NE.AND P0, PT, R112, 0x2, PT ;  /* 0x000000027000780c */ /* 0x000fe20003f05270 */
[----:B------:R-:W-:Y:S01]  /*7390*/  IMAD.IADD R21, R45, 0x1, R96 ;  /* 0x000000012d157824 */ /* 0x000fe200078e0260 */
[----:B------:R-:W-:Y:S02]  /*73a0*/  ISETP.NE.AND P1, PT, R79, 0x4, PT ;  /* 0x000000044f00780c */ /* 0x000fe40003f25270 */
[----:B------:R-:W-:Y:S02]  /*73b0*/  SEL R3, RZ, 0x1, P0 ;  /* 0x00000001ff037807 */ /* 0x000fe40000000000 */
[----:B------:R-:W-:Y:S02]  /*73c0*/  SEL R0, RZ, 0x1, P1 ;  /* 0x00000001ff007807 */ /* 0x000fe40000800000 */
[----:B------:R-:W-:Y:S02]  /*73d0*/  LOP3.LUT R106, R106, R3, RZ, 0x3c, !PT ;  /* 0x000000036a6a7212 */ /* 0x000fe400078e3cff */
[----:B------:R-:W-:Y:S02]  /*73e0*/  LOP3.LUT R107, R107, R0, RZ, 0x3c, !PT ;  /* 0x000000006b6b7212 */ /* 0x000fe400078e3cff */
[----:B------:R-:W-:Y:S02]  /*73f0*/  @P2 R2UR UR36, R103 ;  /* 0x00000000672422ca */ /* 0x000fe400000e0000 */
[----:B------:R-:W-:Y:S02]  /*7400*/  SEL R112, R112, RZ, P0 ;  /* 0x000000ff70707207 */ /* 0x000fe40000000000 */
[----:B------:R-:W-:Y:S01]  /*7410*/  SEL R44, R79, RZ, P1 ;  /* 0x000000ff4f2c7207 */ /* 0x000fe20000800000 */
[----:B------:R-:W-:Y:S10]  /*7420*/  @P2 BRA `(.L_x_108) ;  /* 0xffffffd400f82947 */ /* 0x000ff4000383ffff */
[----:B------:R-:W-:Y:S05]  /*7430*/  EXIT ;  /* 0x000000000000794d */ /* 0x000fea0003800000 */
.L_x_19:
[----:B--2---:R2:W1:Y:S02]  /*7440*/  SYNCS.PHASECHK.TRANS64.TRYWAIT P0, [R3+URZ+0x120], R2 ;  /* 0x00012002030075a7 */ /* 0x00446400080011ff */
[----:B-1----:R-:W-:Y:S05]  /*7450*/  @!P0 NANOSLEEP.SYNCS 0x989680 ;  /* 0x009896800000895d */ /* 0x002fea0003900000 */
[----:B------:R-:W1:Y:S02]  /*7460*/  @!P0 SYNCS.PHASECHK.TRANS64 P0, [R3+URZ+0x120], R2 ;  /* 0x00012002030085a7 */ /* 0x000e6400080010ff */
[----:B-1----:R-:W-:Y:S05]  /*7470*/  @!P0 BRA `(.L_x_19) ;  /* 0xfffffffc00f08947 */ /* 0x002fea000383ffff */
[----:B------:R-:W-:Y:S05]  /*7480*/  BRA `(.L_x_109) ;  /* 0xffffffa000687947 */ /* 0x000fea000383ffff */
.L_x_22:
[----:B-1----:R-:W-:-:S07]  /*7490*/  MOV R2, UR33 ;  /* 0x0000002100027c02 */ /* 0x002fce0008000f00 */
.L_x_110:
[----:B-1----:R1:W2:Y:S02]  /*74a0*/  SYNCS.PHASECHK.TRANS64.TRYWAIT P0, [R2+URZ+0x40], R5 ;  /* 0x00004005020075a7 */ /* 0x0022a400080011ff */
[----:B--2---:R-:W-:Y:S05]  /*74b0*/  @!P0 NANOSLEEP.SYNCS 0x989680 ;  /* 0x009896800000895d */ /* 0x004fea0003900000 */
[----:B------:R-:W2:Y:S02]  /*74c0*/  @!P0 SYNCS.PHASECHK.TRANS64 P0, [R2+URZ+0x40], R5 ;  /* 0x00004005020085a7 */ /* 0x000ea400080010ff */
[----:B--2---:R-:W-:Y:S05]  /*74d0*/  @!P0 BRA `(.L_x_110) ;  /* 0xfffffffc00f08947 */ /* 0x004fea000383ffff */
[----:B------:R-:W-:Y:S05]  /*74e0*/  BRA `(.L_x_21) ;  /* 0xffffffa000b87947 */ /* 0x000fea000383ffff */
.L_x_28:
[----:B-1----:R-:W-:-:S07]  /*74f0*/  MOV R2, UR17 ;  /* 0x0000001100027c02 */ /* 0x002fce0008000f00 */
.L_x_111:
[----:B-1----:R1:W2:Y:S02]  /*7500*/  SYNCS.PHASECHK.TRANS64.TRYWAIT P0, [R2+URZ+0x40], R5 ;  /* 0x00004005020075a7 */ /* 0x0022a400080011ff */
[----:B--2---:R-:W-:Y:S05]  /*7510*/  @!P0 NANOSLEEP.SYNCS 0x989680 ;  /* 0x009896800000895d */ /* 0x004fea0003900000 */
[----:B------:R-:W2:Y:S02]  /*7520*/  @!P0 SYNCS.PHASECHK.TRANS64 P0, [R2+URZ+0x40], R5 ;  /* 0x00004005020085a7 */ /* 0x000ea400080010ff */
[----:B--2---:R-:W-:Y:S05]  /*7530*/  @!P0 BRA `(.L_x_111) ;  /* 0xfffffffc00f08947 */ /* 0x004fea000383ffff */
[----:B------:R-:W-:Y:S05]  /*7540*/  BRA `(.L_x_27) ;  /* 0xffffffa400607947 */ /* 0x000fea000383ffff */
.L_x_32:
[----:B-1----:R1:W2:Y:S02]  /*7550*/  SYNCS.PHASECHK.TRANS64.TRYWAIT P0, [R2+URZ+0xb0], R3 ;  /* 0x0000b003020075a7 */ /* 0x0022a400080011ff */
[----:B--2---:R-:W-:Y:S05]  /*7560*/  @!P0 NANOSLEEP.SYNCS 0x989680 ;  /* 0x009896800000895d */ /* 0x004fea0003900000 */
[----:B------:R-:W2:Y:S02]  /*7570*/  @!P0 SYNCS.PHASECHK.TRANS64 P0, [R2+URZ+0xb0], R3 ;  /* 0x0000b003020085a7 */ /* 0x000ea400080010ff */
[----:B--2---:R-:W-:Y:S05]  /*7580*/  @!P0 BRA `(.L_x_32) ;  /* 0xfffffffc00f08947 */ /* 0x004fea000383ffff */
[----:B------:R-:W-:Y:S05]  /*7590*/  BRA `(.L_x_112) ;  /* 0xffffffa400f07947 */ /* 0x000fea000383ffff */
.L_x_36:
[----:B----4-:R-:W-:-:S07]  /*75a0*/  MOV R0, UR5 ;  /* 0x0000000500007c02 */ /* 0x010fce0008000f00 */
.L_x_113:
[----:B-1----:R1:W2:Y:S02]  /*75b0*/  SYNCS.PHASECHK.TRANS64.TRYWAIT P0, [R0+URZ], R3 ;  /* 0x00000003000075a7 */ /* 0x0022a400080011ff */
[----:B--2---:R-:W-:Y:S05]  /*75c0*/  @!P0 NANOSLEEP.SYNCS 0x989680 ;  /* 0x009896800000895d */ /* 0x004fea0003900000 */
[----:B------:R-:W2:Y:S02]  /*75d0*/  @!P0 SYNCS.PHASECHK.TRANS64 P0, [R0+URZ], R3 ;  /* 0x00000003000085a7 */ /* 0x000ea400080010ff */
[----:B--2---:R-:W-:Y:S05]  /*75e0*/  @!P0 BRA `(.L_x_113) ;  /* 0xfffffffc00f08947 */ /* 0x004fea000383ffff */
[----:B------:R-:W-:Y:S05]  /*75f0*/  BRA `(.L_x_114) ;  /* 0xffffffac00607947 */ /* 0x000fea000383ffff */
.L_x_37:
[----:B----4-:R-:W-:-:S07]  /*7600*/  MOV R0, UR5 ;  /* 0x0000000500007c02 */ /* 0x010fce0008000f00 */
.L_x_115:
[----:B-1----:R1:W2:Y:S02]  /*7610*/  SYNCS.PHASECHK.TRANS64.TRYWAIT P0, [R0+URZ], R3 ;  /* 0x00000003000075a7 */ /* 0x0022a400080011ff */
[----:B--2---:R-:W-:Y:S05]  /*7620*/  @!P0 NANOSLEEP.SYNCS 0x989680 ;  /* 0x009896800000895d */ /* 0x004fea0003900000 */
[----:B------:R-:W2:Y:S02]  /*7630*/  @!P0 SYNCS.PHASECHK.TRANS64 P0, [R0+URZ], R3 ;  /* 0x00000003000085a7 */ /* 0x000ea400080010ff */
[----:B--2---:R-:W-:Y:S05]  /*7640*/  @!P0 BRA `(.L_x_115) ;  /* 0xfffffffc00f08947 */ /* 0x004fea000383ffff */
[----:B------:R-:W-:Y:S05]  /*7650*/  BRA `(.L_x_116) ;  /* 0xffffffac006c7947 */ /* 0x000fea000383ffff */
.L_x_38:
[----:B----4-:R-:W-:-:S07]  /*7660*/  MOV R0, UR5 ;  /* 0x0000000500007c02 */ /* 0x010fce0008000f00 */
.L_x_117:
[----:B-1----:R1:W2:Y:S02]  /*7670*/  SYNCS.PHASECHK.TRANS64.TRYWAIT P0, [R0+URZ], R3 ;  /* 0x00000003000075a7 */ /* 0x0022a400080011ff */
[----:B--2---:R-:W-:Y:S05]  /*7680*/  @!P0 NANOSLEEP.SYNCS 0x989680 ;  /* 0x009896800000895d */ /* 0x004fea0003900000 */
[----:B------:R-:W2:Y:S02]  /*7690*/  @!P0 SYNCS.PHASECHK.TRANS64 P0, [R0+URZ], R3 ;  /* 0x00000003000085a7 */ /* 0x000ea400080010ff */
[----:B--2---:R-:W-:Y:S05]  /*76a0*/  @!P0 BRA `(.L_x_117) ;  /* 0xfffffffc00f08947 */ /* 0x004fea000383ffff */
[----:B------:R-:W-:Y:S05]  /*76b0*/  BRA `(.L_x_118) ;  /* 0xffffffac00787947 */ /* 0x000fea000383ffff */
.L_x_39:
[----:B----4-:R-:W-:-:S07]  /*76c0*/  MOV R0, UR5 ;  /* 0x0000000500007c02 */ /* 0x010fce0008000f00 */
.L_x_119:
[----:B-1----:R1:W2:Y:S02]  /*76d0*/  SYNCS.PHASECHK.TRANS64.TRYWAIT P0, [R0+URZ], R3 ;  /* 0x00000003000075a7 */ /* 0x0022a400080011ff */
[----:B--2---:R-:W-:Y:S05]  /*76e0*/  @!P0 NANOSLEEP.SYNCS 0x989680 ;  /* 0x009896800000895d */ /* 0x004fea0003900000 */
[----:B------:R-:W2:Y:S02]  /*76f0*/  @!P0 SYNCS.PHASECHK.TRANS64 P0, [R0+URZ], R3 ;  /* 0x00000003000085a7 */ /* 0x000ea400080010ff */
[----:B--2---:R-:W-:Y:S05]  /*7700*/  @!P0 BRA `(.L_x_119) ;  /* 0xfffffffc00f08947 */ /* 0x004fea000383ffff */
[----:B------:R-:W-:Y:S05]  /*7710*/  BRA `(.L_x_120) ;  /* 0xffffffac00847947 */ /* 0x000fea000383ffff */
.L_x_40:
[----:B----4-:R-:W-:-:S07]  /*7720*/  MOV R0, UR5 ;  /* 0x0000000500007c02 */ /* 0x010fce0008000f00 */
.L_x_121:
[----:B-1----:R1:W2:Y:S02]  /*7730*/  SYNCS.PHASECHK.TRANS64.TRYWAIT P0, [R0+URZ], R3 ;  /* 0x00000003000075a7 */ /* 0x0022a400080011ff */
[----:B--2---:R-:W-:Y:S05]  /*7740*/  @!P0 NANOSLEEP.SYNCS 0x989680 ;  /* 0x009896800000895d */ /* 0x004fea0003900000 */
[----:B------:R-:W2:Y:S02]  /*7750*/  @!P0 SYNCS.PHASECHK.TRANS64 P0, [R0+URZ], R3 ;  /* 0x00000003000085a7 */ /* 0x000ea400080010ff */
[----:B--2---:R-:W-:Y:S05]  /*7760*/  @!P0 BRA `(.L_x_121) ;  /* 0xfffffffc00f08947 */ /* 0x004fea000383ffff */
[----:B------:R-:W-:Y:S05]  /*7770*/  BRA `(.L_x_122) ;  /* 0xffffffac00907947 */ /* 0x000fea000383ffff */
.L_x_41:
[----:B----4-:R-:W-:-:S07]  /*7780*/  MOV R0, UR5 ;  /* 0x0000000500007c02 */ /* 0x010fce0008000f00 */
.L_x_123:
[----:B-1----:R1:W2:Y:S02]  /*7790*/  SYNCS.PHASECHK.TRANS64.TRYWAIT P0, [R0+URZ], R3 ;  /* 0x00000003000075a7 */ /* 0x0022a400080011ff */
[----:B--2---:R-:W-:Y:S05]  /*77a0*/  @!P0 NANOSLEEP.SYNCS 0x989680 ;  /* 0x009896800000895d */ /* 0x004fea0003900000 */
[----:B------:R-:W2:Y:S02]  /*77b0*/  @!P0 SYNCS.PHASECHK.TRANS64 P0, [R0+URZ], R3 ;  /* 0x00000003000085a7 */ /* 0x000ea400080010ff */
[----:B--2---:R-:W-:Y:S05]  /*77c0*/  @!P0 BRA `(.L_x_123) ;  /* 0xfffffffc00f08947 */ /* 0x004fea000383ffff */
[----:B------:R-:W-:Y:S05]  /*77d0*/  BRA `(.L_x_124) ;  /* 0xffffffac009c7947 */ /* 0x000fea000383ffff */
.L_x_42:
[----:B----4-:R-:W-:-:S07]  /*77e0*/  MOV R0, UR5 ;  /* 0x0000000500007c02 */ /* 0x010fce0008000f00 */
.L_x_125:
[----:B-1----:R1:W2:Y:S02]  /*77f0*/  SYNCS.PHASECHK.TRANS64.TRYWAIT P0, [R0+URZ], R3 ;  /* 0x00000003000075a7 */ /* 0x0022a400080011ff */
[----:B--2---:R-:W-:Y:S05]  /*7800*/  @!P0 NANOSLEEP.SYNCS 0x989680 ;  /* 0x009896800000895d */ /* 0x004fea0003900000 */
[----:B------:R-:W2:Y:S02]  /*7810*/  @!P0 SYNCS.PHASECHK.TRANS64 P0, [R0+URZ], R3 ;  /* 0x00000003000085a7 */ /* 0x000ea400080010ff */
[----:B--2---:R-:W-:Y:S05]  /*7820*/  @!P0 BRA `(.L_x_125) ;  /* 0xfffffffc00f08947 */ /* 0x004fea000383ffff */
[----:B------:R-:W-:Y:S05]  /*7830*/  BRA `(.L_x_126) ;  /* 0xffffffac00a87947 */ /* 0x000fea000383ffff */
.L_x_45:
[----:B-1----:R1:W2:Y:S02]  /*7840*/  SYNCS.PHASECHK.TRANS64.TRYWAIT P0, [R0+URZ+0x110], R5 ;  /* 0x00011005000075a7 */ /* 0x0022a400080011ff */
[----:B--2---:R-:W-:Y:S05]  /*7850*/  @!P0 NANOSLEEP.SYNCS 0x989680 ;  /* 0x009896800000895d */ /* 0x004fea0003900000 */
[----:B------:R-:W2:Y:S02]  /*7860*/  @!P0 SYNCS.PHASECHK.TRANS64 P0, [R0+URZ+0x110], R5 ;  /* 0x00011005000085a7 */ /* 0x000ea400080010ff */
[----:B--2---:R-:W-:Y:S05]  /*7870*/  @!P0 BRA `(.L_x_45) ;  /* 0xfffffffc00f08947 */ /* 0x004fea000383ffff */
[----:B------:R-:W-:Y:S05]  /*7880*/  BRA `(.L_x_127) ;  /* 0xffffffb000047947 */ /* 0x000fea000383ffff */
.L_x_46:
[----:B------:R-:W-:-:S07]  /*7890*/  MOV R0, UR5 ;  /* 0x0000000500007c02 */ /* 0x000fce0008000f00 */
.L_x_128:
[----:B-1----:R1:W2:Y:S02]  /*78a0*/  SYNCS.PHASECHK.TRANS64.TRYWAIT P0, [R0+URZ+0xc0], R5 ;  /* 0x0000c005000075a7 */ /* 0x0022a400080011ff */
[----:B--2---:R-:W-:Y:S05]  /*78b0*/  @!P0 NANOSLEEP.SYNCS 0x989680 ;  /* 0x009896800000895d */ /* 0x004fea0003900000 */
[----:B------:R-:W2:Y:S02]  /*78c0*/  @!P0 SYNCS.PHASECHK.TRANS64 P0, [R0+URZ+0xc0], R5 ;  /* 0x0000c005000085a7 */ /* 0x000ea400080010ff */
[----:B--2---:R-:W-:Y:S05]  /*78d0*/  @!P0 BRA `(.L_x_128) ;  /* 0xfffffffc00f08947 */ /* 0x004fea000383ffff */
[----:B------:R-:W-:Y:S05]  /*78e0*/  BRA `(.L_x_129) ;  /* 0xffffffb000147947 */ /* 0x000fea000383ffff */
.L_x_47:
[----:B-1----:R1:W2:Y:S02]  /*78f0*/  SYNCS.PHASECHK.TRANS64.TRYWAIT P1, [R0+URZ+0xb0], R5 ;  /* 0x0000b005000075a7 */ /* 0x0022a400080211ff */
[----:B--2---:R-:W-:Y:S05]  /*7900*/  @!P1 NANOSLEEP.SYNCS 0x989680 ;  /* 0x009896800000995d */ /* 0x004fea0003900000 */
[----:B------:R-:W2:Y:S02]  /*7910*/  @!P1 SYNCS.PHASECHK.TRANS64 P1, [R0+URZ+0xb0], R5 ;  /* 0x0000b005000095a7 */ /* 0x000ea400080210ff */
[----:B--2---:R-:W-:Y:S05]  /*7920*/  @!P1 BRA `(.L_x_47) ;  /* 0xfffffffc00f09947 */ /* 0x004fea000383ffff */
[----:B------:R-:W-:Y:S05]  /*7930*/  BRA `(.L_x_130) ;  /* 0xffffffb000447947 */ /* 0x000fea000383ffff */
.L_x_50:
[----:B------:R-:W-:-:S07]  /*7940*/  MOV R0, UR5 ;  /* 0x0000000500007c02 */ /* 0x000fce0008000f00 */
.L_x_131:
[----:B-1----:R1:W2:Y:S02]  /*7950*/  SYNCS.PHASECHK.TRANS64.TRYWAIT P0, [R0+URZ+0xc0], R3 ;  /* 0x0000c003000075a7 */ /* 0x0022a400080011ff */
[----:B--2---:R-:W-:Y:S05]  /*7960*/  @!P0 NANOSLEEP.SYNCS 0x989680 ;  /* 0x009896800000895d */ /* 0x004fea0003900000 */
[----:B------:R-:W2:Y:S02]  /*7970*/  @!P0 SYNCS.PHASECHK.TRANS64 P0, [R0+URZ+0xc0], R3 ;  /* 0x0000c003000085a7 */ /* 0x000ea400080010ff */
[----:B--2---:R-:W-:Y:S05]  /*7980*/  @!P0 BRA `(.L_x_131) ;  /* 0xfffffffc00f08947 */ /* 0x004fea000383ffff */
[----:B------:R-:W-:Y:S05]  /*7990*/  BRA `(.L_x_49) ;  /* 0xffffffb000987947 */ /* 0x000fea000383ffff */
.L_x_57:
[----:B-1----:R1:W2:Y:S02]  /*79a0*/  SYNCS.PHASECHK.TRANS64.TRYWAIT P1, [R0+URZ+0xb0], R5 ;  /* 0x0000b005000075a7 */ /* 0x0022a400080211ff */
[----:B--2---:R-:W-:Y:S05]  /*79b0*/  @!P1 NANOSLEEP.SYNCS 0x989680 ;  /* 0x009896800000995d */ /* 0x004fea0003900000 */
[----:B------:R-:W2:Y:S02]  /*79c0*/  @!P1 SYNCS.PHASECHK.TRANS64 P1, [R0+URZ+0xb0], R5 ;  /* 0x0000b005000095a7 */ /* 0x000ea400080210ff */
[----:B--2---:R-:W-:Y:S05]  /*79d0*/  @!P1 BRA `(.L_x_57) ;  /* 0xfffffffc00f09947 */ /* 0x004fea000383ffff */
[----:B------:R-:W-:Y:S05]  /*79e0*/  BRA `(.L_x_132) ;  /* 0xffffffb800007947 */ /* 0x000fea000383ffff */
.L_x_58:
[----:B------:R-:W-:-:S07]  /*79f0*/  MOV R3, UR7 ;  /* 0x0000000700037c02 */ /* 0x000fce0008000f00 */
.L_x_133:
[----:B-1----:R1:W2:Y:S02]  /*7a00*/  SYNCS.PHASECHK.TRANS64.TRYWAIT P0, [R3+URZ+0xf0], R0 ;  /* 0x0000f000030075a7 */ /* 0x0022a400080011ff */
[----:B--2---:R-:W-:Y:S05]  /*7a10*/  @!P0 NANOSLEEP.SYNCS 0x989680 ;  /* 0x009896800000895d */ /* 0x004fea0003900000 */
[----:B------:R-:W2:Y:S02]  /*7a20*/  @!P0 SYNCS.PHASECHK.TRANS64 P0, [R3+URZ+0xf0], R0 ;  /* 0x0000f000030085a7 */ /* 0x000ea400080010ff */
[----:B--2---:R-:W-:Y:S05]  /*7a30*/  @!P0 BRA `(.L_x_133) ;  /* 0xfffffffc00f08947 */ /* 0x004fea000383ffff */
[----:B------:R-:W-:Y:S05]  /*7a40*/  BRA `(.L_x_134) ;  /* 0xffffffb800507947 */ /* 0x000fea000383ffff */
.L_x_61:
[----:B------:R-:W-:Y:S07]  /*7a50*/  MOV R0, UR6 ;  /* 0x0000000600007c02 */ /* 0x000fee0008000f00 */
.L_x_135:
[----:B-1----:R1:W2:Y:S02]  /*7a60*/  SYNCS.PHASECHK.TRANS64.TRYWAIT P0, [R0+URZ], R3 ;  /* 0x00000003000075a7 */ /* 0x0022a400080011ff */
[----:B--2---:R-:W-:Y:S05]  /*7a70*/  @!P0 NANOSLEEP.SYNCS 0x989680 ;  /* 0x009896800000895d */ /* 0x004fea0003900000 */
[----:B------:R-:W2:Y:S02]  /*7a80*/  @!P0 SYNCS.PHASECHK.TRANS64 P0, [R0+URZ], R3 ;  /* 0x00000003000085a7 */ /* 0x000ea400080010ff */
[----:B--2---:R-:W-:Y:S05]  /*7a90*/  @!P0 BRA `(.L_x_135) ;  /* 0xfffffffc00f08947 */ /* 0x004fea000383ffff */
[----:B------:R-:W-:Y:S05]  /*7aa0*/  BRA `(.L_x_60) ;  /* 0xffffffb8006c7947 */ /* 0x000fea000383ffff */
.L_x_64:
[----:B------:R-:W-:-:S07]  /*7ab0*/  MOV R0, UR6 ;  /* 0x0000000600007c02 */ /* 0x000fce0008000f00 */
.L_x_136:
[----:B--2---:R2:W4:Y:S02]  /*7ac0*/  SYNCS.PHASECHK.TRANS64.TRYWAIT P0, [R0+URZ], R3 ;  /* 0x00000003000075a7 */ /* 0x00452400080011ff */
[----:B----4-:R-:W-:Y:S05]  /*7ad0*/  @!P0 NANOSLEEP.SYNCS 0x989680 ;  /* 0x009896800000895d */ /* 0x010fea0003900000 */
[----:B------:R-:W4:Y:S02]  /*7ae0*/  @!P0 SYNCS.PHASECHK.TRANS64 P0, [R0+URZ], R3 ;  /* 0x00000003000085a7 */ /* 0x000f2400080010ff */
[----:B----4-:R-:W-:Y:S05]  /*7af0*/  @!P0 BRA `(.L_x_136) ;  /* 0xfffffffc00f08947 */ /* 0x010fea000383ffff */
[----:B------:R-:W-:Y:S05]  /*7b00*/  BRA `(.L_x_137) ;  /* 0xffffffbc00487947 */ /* 0x000fea000383ffff */
.L_x_65:
[----:B------:R-:W-:-:S07]  /*7b10*/  MOV R0, UR6 ;  /* 0x0000000600007c02 */ /* 0x000fce0008000f00 */
.L_x_138:
[----:B-1----:R1:W2:Y:S02]  /*7b20*/  SYNCS.PHASECHK.TRANS64.TRYWAIT P0, [R0+URZ], R3 ;  /* 0x00000003000075a7 */ /* 0x0022a400080011ff */
[----:B--2---:R-:W-:Y:S05]  /*7b30*/  @!P0 NANOSLEEP.SYNCS 0x989680 ;  /* 0x009896800000895d */ /* 0x004fea0003900000 */
[----:B------:R-:W2:Y:S02]  /*7b40*/  @!P0 SYNCS.PHASECHK.TRANS64 P0, [R0+URZ], R3 ;  /* 0x00000003000085a7 */ /* 0x000ea400080010ff */
[----:B--2---:R-:W-:Y:S05]  /*7b50*/  @!P0 BRA `(.L_x_138) ;  /* 0xfffffffc00f08947 */ /* 0x004fea000383ffff */
[----:B------:R-:W-:Y:S05]  /*7b60*/  BRA `(.L_x_139) ;  /* 0xffffffbc00547947 */ /* 0x000fea000383ffff */
.L_x_66:
[----:B------:R-:W-:-:S07]  /*7b70*/  MOV R0, UR6 ;  /* 0x0000000600007c02 */ /* 0x000fce0008000f00 */
.L_x_140:
[----:B-1----:R1:W2:Y:S02]  /*7b80*/  SYNCS.PHASECHK.TRANS64.TRYWAIT P0, [R0+URZ], R3 ;  /* 0x00000003000075a7 */ /* 0x0022a400080011ff */
[----:B--2---:R-:W-:Y:S05]  /*7b90*/  @!P0 NANOSLEEP.SYNCS 0x989680 ;  /* 0x009896800000895d */ /* 0x004fea0003900000 */
[----:B------:R-:W2:Y:S02]  /*7ba0*/  @!P0 SYNCS.PHASECHK.TRANS64 P0, [R0+URZ], R3 ;  /* 0x00000003000085a7 */ /* 0x000ea400080010ff */
[----:B--2---:R-:W-:Y:S05]  /*7bb0*/  @!P0 BRA `(.L_x_140) ;  /* 0xfffffffc00f08947 */ /* 0x004fea000383ffff */
[----:B------:R-:W-:Y:S05]  /*7bc0*/  BRA `(.L_x_141) ;  /* 0xffffffbc00607947 */ /* 0x000fea000383ffff */
.L_x_67:
[----:B------:R-:W-:-:S07]  /*7bd0*/  MOV R0, UR7 ;  /* 0x0000000700007c02 */ /* 0x000fce0008000f00 */
.L_x_142:
[----:B-1----:R1:W2:Y:S02]  /*7be0*/  SYNCS.PHASECHK.TRANS64.TRYWAIT P0, [R0+URZ], R3 ;  /* 0x00000003000075a7 */ /* 0x0022a400080011ff */
[----:B--2---:R-:W-:Y:S05]  /*7bf0*/  @!P0 NANOSLEEP.SYNCS 0x989680 ;  /* 0x009896800000895d */ /* 0x004fea0003900000 */
[----:B------:R-:W2:Y:S02]  /*7c00*/  @!P0 SYNCS.PHASECHK.TRANS64 P0, [R0+URZ], R3 ;  /* 0x00000003000085a7 */ /* 0x000ea400080010ff */
[----:B--2---:R-:W-:Y:S05]  /*7c10*/  @!P0 BRA `(.L_x_142) ;  /* 0xfffffffc00f08947 */ /* 0x004fea000383ffff */
[----:B------:R-:W-:Y:S05]  /*7c20*/  BRA `(.L_x_143) ;  /* 0xffffffbc006c7947 */ /* 0x000fea000383ffff */
.L_x_72:
[----:B--2---:R2:W3:Y:S02]  /*7c30*/  SYNCS.PHASECHK.TRANS64.TRYWAIT P0, [R0+URZ+0xb0], R3 ;  /* 0x0000b003000075a7 */ /* 0x0044e400080011ff */
[----:B---3--:R-:W-:Y:S05]  /*7c40*/  @!P0 NANOSLEEP.SYNCS 0x989680 ;  /* 0x009896800000895d */ /* 0x008fea0003900000 */
[----:B------:R-:W3:Y:S02]  /*7c50*/  @!P0 SYNCS.PHASECHK.TRANS64 P0, [R0+URZ+0xb0], R3 ;  /* 0x0000b003000085a7 */ /* 0x000ee400080010ff */
[----:B---3--:R-:W-:Y:S05]  /*7c60*/  @!P0 BRA `(.L_x_72) ;  /* 0xfffffffc00f08947 */ /* 0x008fea000383ffff */
[----:B------:R-:W-:Y:S05]  /*7c70*/  BRA `(.L_x_144) ;  /* 0xffffffc000707947 */ /* 0x000fea000383ffff */
.L_x_75:
[----:B------:R-:W-:Y:S07]  /*7c80*/  MOV R0, UR7 ;  /* 0x0000000700007c02 */ /* 0x000fee0008000f00 */
.L_x_145:
[----:B--2---:R2:W3:Y:S02]  /*7c90*/  SYNCS.PHASECHK.TRANS64.TRYWAIT P0, [R0+URZ+0xa8], R3 ;  /* 0x0000a803000075a7 */ /* 0x0044e400080011ff */
[----:B---3--:R-:W-:Y:S05]  /*7ca0*/  @!P0 NANOSLEEP.SYNCS 0x989680 ;  /* 0x009896800000895d */ /* 0x008fea0003900000 */
[----:B------:R-:W3:Y:S02]  /*7cb0*/  @!P0 SYNCS.PHASECHK.TRANS64 P0, [R0+URZ+0xa8], R3 ;  /* 0x0000a803000085a7 */ /* 0x000ee400080010ff */
[----:B---3--:R-:W-:Y:S05]  /*7cc0*/  @!P0 BRA `(.L_x_145) ;  /* 0xfffffffc00f08947 */ /* 0x008fea000383ffff */
[----:B------:R-:W-:Y:S05]  /*7cd0*/  BRA `(.L_x_74) ;  /* 0xffffffc400507947 */ /* 0x000fea000383ffff */
.L_x_78:
[----:B--2---:R-:W-:Y:S07]  /*7ce0*/  MOV R3, UR7 ;  /* 0x0000000700037c02 */ /* 0x004fee0008000f00 */
.L_x_146:
[----:B-1----:R1:W2:Y:S02]  /*7cf0*/  SYNCS.PHASECHK.TRANS64.TRYWAIT P0, [R3+URZ+0x90], R12 ;  /* 0x0000900c030075a7 */ /* 0x0022a400080011ff */
[----:B--2---:R-:W-:Y:S05]  /*7d00*/  @!P0 NANOSLEEP.SYNCS 0x989680 ;  /* 0x009896800000895d */ /* 0x004fea0003900000 */
[----:B------:R-:W2:Y:S02]  /*7d10*/  @!P0 SYNCS.PHASECHK.TRANS64 P0, [R3+URZ+0x90], R12 ;  /* 0x0000900c030085a7 */ /* 0x000ea400080010ff */
[----:B--2---:R-:W-:Y:S05]  /*7d20*/  @!P0 BRA `(.L_x_146) ;  /* 0xfffffffc00f08947 */ /* 0x004fea000383ffff */
[----:B------:R-:W-:Y:S05]  /*7d30*/  BRA `(.L_x_147) ;  /* 0xffffffc400c87947 */ /* 0x000fea000383ffff */
.L_x_79:
[----:B------:R-:W-:Y:S07]  /*7d40*/  MOV R3, UR7 ;  /* 0x0000000700037c02 */ /* 0x000fee0008000f00 */
.L_x_148:
[----:B-1----:R1:W2:Y:S02]  /*7d50*/  SYNCS.PHASECHK.TRANS64.TRYWAIT P0, [R3+URZ+0x98], R12 ;  /* 0x0000980c030075a7 */ /* 0x0022a400080011ff */
[----:B--2---:R-:W-:Y:S05]  /*7d60*/  @!P0 NANOSLEEP.SYNCS 0x989680 ;  /* 0x009896800000895d */ /* 0x004fea0003900000 */
[----:B------:R-:W2:Y:S02]  /*7d70*/  @!P0 SYNCS.PHASECHK.TRANS64 P0, [R3+URZ+0x98], R12 ;  /* 0x0000980c030085a7 */ /* 0x000ea400080010ff */
[----:B--2---:R-:W-:Y:S05]  /*7d80*/  @!P0 BRA `(.L_x_148) ;  /* 0xfffffffc00f08947 */ /* 0x004fea000383ffff */
[----:B------:R-:W-:Y:S05]  /*7d90*/  BRA `(.L_x_149) ;  /* 0xffffffc800487947 */ /* 0x000fea000383ffff */
.L_x_81:
[----:B------:R-:W-:-:S07]  /*7da0*/  MOV R0, UR7 ;  /* 0x0000000700007c02 */ /* 0x000fce0008000f00 */
.L_x_150:
[----:B-1----:R1:W3:Y:S02]  /*7db0*/  SYNCS.PHASECHK.TRANS64.TRYWAIT P0, [R0+URZ+0x90], R3 ;  /* 0x00009003000075a7 */ /* 0x0022e400080011ff */
[----:B---3--:R-:W-:Y:S05]  /*7dc0*/  @!P0 NANOSLEEP.SYNCS 0x989680 ;  /* 0x009896800000895d */ /* 0x008fea0003900000 */
[----:B------:R-:W3:Y:S02]  /*7dd0*/  @!P0 SYNCS.PHASECHK.TRANS64 P0, [R0+URZ+0x90], R3 ;  /* 0x00009003000085a7 */ /* 0x000ee400080010ff */
[----:B---3--:R-:W-:Y:S05]  /*7de0*/  @!P0 BRA `(.L_x_150) ;  /* 0xfffffffc00f08947 */ /* 0x008fea000383ffff */
[----:B------:R-:W-:Y:S05]  /*7df0*/  BRA `(.L_x_151) ;  /* 0xffffffc800b87947 */ /* 0x000fea000383ffff */
.L_x_83:
[----:B--2---:R2:W4:Y:S02]  /*7e00*/  SYNCS.PHASECHK.TRANS64.TRYWAIT P0, [R0+URZ+0xb0], R3 ;  /* 0x0000b003000075a7 */ /* 0x00452400080011ff */
[----:B----4-:R-:W-:Y:S05]  /*7e10*/  @!P0 NANOSLEEP.SYNCS 0x989680 ;  /* 0x009896800000895d */ /* 0x010fea0003900000 */
[----:B------:R-:W4:Y:S02]  /*7e20*/  @!P0 SYNCS.PHASECHK.TRANS64 P0, [R0+URZ+0xb0], R3 ;  /* 0x0000b003000085a7 */ /* 0x000f2400080010ff */
[----:B----4-:R-:W-:Y:S05]  /*7e30*/  @!P0 BRA `(.L_x_83) ;  /* 0xfffffffc00f08947 */ /* 0x010fea000383ffff */
[----:B------:R-:W-:Y:S05]  /*7e40*/  BRA `(.L_x_152) ;  /* 0xffffffcc00847947 */ /* 0x000fea000383ffff */
.L_x_94:
[----:B-1----:R1:W3:Y:S02]  /*7e50*/  SYNCS.PHASECHK.TRANS64.TRYWAIT P1, [R0+URZ+0x80], R3 ;  /* 0x00008003000075a7 */ /* 0x0022e400080211ff */
[----:B---3--:R-:W-:Y:S05]  /*7e60*/  @!P1 NANOSLEEP.SYNCS 0x989680 ;  /* 0x009896800000995d */ /* 0x008fea0003900000 */
[----:B------:R-:W3:Y:S02]  /*7e70*/  @!P1 SYNCS.PHASECHK.TRANS64 P1, [R0+URZ+0x80], R3 ;  /* 0x00008003000095a7 */ /* 0x000ee400080210ff */
[----:B---3--:R-:W-:Y:S05]  /*7e80*/  @!P1 BRA `(.L_x_94) ;  /* 0xfffffffc00f09947 */ /* 0x008fea000383ffff */
[----:B------:R-:W-:Y:S05]  /*7e90*/  BRA `(.L_x_93) ;  /* 0xffffffd8009c7947 */ /* 0x000fea000383ffff */
.L_x_96:
[----:B-1----:R1:W4:Y:S02]  /*7ea0*/  SYNCS.PHASECHK.TRANS64.TRYWAIT P0, [R113+URZ+0xd0], R2 ;  /* 0x0000d002710075a7 */ /* 0x00232400080011ff */
[----:B----4-:R-:W-:Y:S05]  /*7eb0*/  @!P0 NANOSLEEP.SYNCS 0x989680 ;  /* 0x009896800000895d */ /* 0x010fea0003900000 */
[----:B------:R-:W4:Y:S02]  /*7ec0*/  @!P0 SYNCS.PHASECHK.TRANS64 P0, [R113+URZ+0xd0], R2 ;  /* 0x0000d002710085a7 */ /* 0x000f2400080010ff */
[----:B----4-:R-:W-:Y:S05]  /*7ed0*/  @!P0 BRA `(.L_x_96) ;  /* 0xfffffffc00f08947 */ /* 0x010fea000383ffff */
[----:B------:R-:W-:Y:S05]  /*7ee0*/  BRA `(.L_x_95) ;  /* 0xffffffd800f07947 */ /* 0x000fea000383ffff */
.L_x_104:
[----:B--2---:R2:W3:Y:S02]  /*7ef0*/  SYNCS.PHASECHK.TRANS64.TRYWAIT P0, [R32+URZ+0x80], R3 ;  /* 0x00008003200075a7 */ /* 0x0044e400080011ff */
[----:B---3--:R-:W-:Y:S05]  /*7f00*/  @!P0 NANOSLEEP.SYNCS 0x989680 ;  /* 0x009896800000895d */ /* 0x008fea0003900000 */
[----:B------:R-:W3:Y:S02]  /*7f10*/  @!P0 SYNCS.PHASECHK.TRANS64 P0, [R32+URZ+0x80], R3 ;  /* 0x00008003200085a7 */ /* 0x000ee400080010ff */
[----:B---3--:R-:W-:Y:S05]  /*7f20*/  @!P0 BRA `(.L_x_104) ;  /* 0xfffffffc00f08947 */ /* 0x008fea000383ffff */
[----:B------:R-:W-:Y:S05]  /*7f30*/  BRA `(.L_x_103) ;  /* 0xffffffe400e07947 */ /* 0x000fea000383ffff */
        .weak           $__internal_0_$__cuda_sm10x_tcgen05_guardrail_trap_col_being_dealloced_not_returned_by_alloc
        .type           $__internal_0_$__cuda_sm10x_tcgen05_guardrail_trap_col_being_dealloced_not_returned_by_alloc,@function
        .size           $__internal_0_$__cuda_sm10x_tcgen05_guardrail_trap_col_being_dealloced_not_returned_by_alloc,($__internal_1_$__cuda_sm10x_tcgen05_guardrail_trap_phase_invalid_during_alloc - $__internal_0_$__cuda_sm10x_tcgen05_guardrail_trap_col_being_dealloced_not_returned_by_alloc)
$__internal_0_$__cuda_sm10x_tcgen05_guardrail_trap_col_being_dealloced_not_returned_by_alloc:
[----:B------:R-:W-:Y:S05]  /*7f40*/  BPT.TRAP 0x1 ;  /* 0x000000040000795c */ /* 0x000fea0000300000 */
[----:B------:R-:W-:-:S04]  /*7f50*/  HFMA2 R3, -RZ, RZ, 0, 0 ;  /* 0x00000000ff037431 */ /* 0x000fc800000001ff */
[----:B------:R-:W-:Y:S05]  /*7f60*/  RET.REL.NODEC R2 `(_ZN7cutlass13device_kernelINS_4gemm6kernel13GemmUniversalIN4cute5tupleIJiiiiEEENS1_10collective13CollectiveMmaINS1_35MainloopSm100TmaUmmaWarpSpecializedILi8ELi2ELi4ENS5_IJNS4_1CILi1EEESB_SB_EEEEENS5_IJNSA_ILi64EEENSA_ILi128EEESF_EEENS_12float_e5m2_tENS5_IJSB_llEEESH_SI_NS4_8TiledMMAINS4_8MMA_AtomIJNS4_10MMA_TraitsINS4_19SM100_MMA_F8F6F4_SSEJSH_SH_fSE_SF_NS4_17integral_constantINS4_4UMMA5MajorELSP_1EEESQ_NSN_INSO_7ScaleInELSR_0EEESS_EEEEEENS4_6LayoutISC_NS5_IJNSA_ILi0EEESW_SW_EEEEENS5_IJNS4_10UnderscoreESZ_SZ_EEEEENS4_13SM90_TMA_LOADENS4_14ComposedLayoutINS4_7SwizzleILi2ELi4ELi3EEENS4_18smem_ptr_flag_bitsILi8EEENSV_INS5_IJSE_NSA_ILi8EEEEEENS5_IJSB_SE_EEEEEEEvNS4_8identityES12_NS13_INS14_ILi3ELi4ELi3EEES17_NSV_INS5_IJSF_S18_EEENS5_IJSB_SF_EEEEEEEvS1D_EENS_8epilogue10collective18CollectiveEpilogueINS1K_23Sm100TmaWarpSpecializedILi2ELi2ELi32ELb0ELb0EEEJSG_NS5_IJNSV_ISE_SB_EES1P_EEESH_NS5_IJlSB_lEEESH_S1R_NS1K_6fusion15FusionCallbacksIS1O_NS1S_17LinearCombinationISH_fSH_fLNS_15FloatRoundStyleE2EEESG_S1Q_JEEENS4_5SM1004TMEM4LOAD26SM100_TMEM_LOAD_16dp32b32xES12_NS13_IS15_S17_NSV_INS5_IJS18_SE_EEENS5_IJSE_SB_EEEEEEENS4_39AutoVectorizingCopyWithAssumedAlignmentILi128EEENS4_14SM90_TMA_STOREES25_S27_S27_EEEvvEEEEvNT_6ParamsE) ;  /* 0xffffff8002247950 */ /* 0x000fea0003c3ffff */
        .weak           $__internal_1_$__cuda_sm10x_tcgen05_guardrail_trap_phase_invalid_during_alloc
        .type           $__internal_1_$__cuda_sm10x_tcgen05_guardrail_trap_phase_invalid_during_alloc,@function
        .size           $__internal_1_$__cuda_sm10x_tcgen05_guardrail_trap_phase_invalid_during_alloc,($__internal_2_$__cuda_sm10x_tcgen05_guardrail_trap_unallocated_columns_being_dealloced - $__internal_1_$__cuda_sm10x_tcgen05_guardrail_trap_phase_invalid_during_alloc)
$__internal_1_$__cuda_sm10x_tcgen05_guardrail_trap_phase_invalid_during_alloc:
[----:B------:R-:W-:Y:S05]  /*7f70*/  BPT.TRAP 0x1 ;  /* 0x000000040000795c */ /* 0x000fea0000300000 */
[----:B------:R-:W-:-:S04]  /*7f80*/  MOV R3, 0x0 ;  /* 0x0000000000037802 */ /* 0x000fc80000000f00 */
[----:B------:R-:W-:Y:S05]  /*7f90*/  RET.REL.NODEC R2 `(_ZN7cutlass13device_kernelINS_4gemm6kernel13GemmUniversalIN4cute5tupleIJiiiiEEENS1_10collective13CollectiveMmaINS1_35MainloopSm100TmaUmmaWarpSpecializedILi8ELi2ELi4ENS5_IJNS4_1CILi1EEESB_SB_EEEEENS5_IJNSA_ILi64EEENSA_ILi128EEESF_EEENS_12float_e5m2_tENS5_IJSB_llEEESH_SI_NS4_8TiledMMAINS4_8MMA_AtomIJNS4_10MMA_TraitsINS4_19SM100_MMA_F8F6F4_SSEJSH_SH_fSE_SF_NS4_17integral_constantINS4_4UMMA5MajorELSP_1EEESQ_NSN_INSO_7ScaleInELSR_0EEESS_EEEEEENS4_6LayoutISC_NS5_IJNSA_ILi0EEESW_SW_EEEEENS5_IJNS4_10UnderscoreESZ_SZ_EEEEENS4_13SM90_TMA_LOADENS4_14ComposedLayoutINS4_7SwizzleILi2ELi4ELi3EEENS4_18smem_ptr_flag_bitsILi8EEENSV_INS5_IJSE_NSA_ILi8EEEEEENS5_IJSB_SE_EEEEEEEvNS4_8identityES12_NS13_INS14_ILi3ELi4ELi3EEES17_NSV_INS5_IJSF_S18_EEENS5_IJSB_SF_EEEEEEEvS1D_EENS_8epilogue10collective18CollectiveEpilogueINS1K_23Sm100TmaWarpSpecializedILi2ELi2ELi32ELb0ELb0EEEJSG_NS5_IJNSV_ISE_SB_EES1P_EEESH_NS5_IJlSB_lEEESH_S1R_NS1K_6fusion15FusionCallbacksIS1O_NS1S_17LinearCombinationISH_fSH_fLNS_15FloatRoundStyleE2EEESG_S1Q_JEEENS4_5SM1004TMEM4LOAD26SM100_TMEM_LOAD_16dp32b32xES12_NS13_IS15_S17_NSV_INS5_IJS18_SE_EEENS5_IJSE_SB_EEEEEEENS4_39AutoVectorizingCopyWithAssumedAlignmentILi128EEENS4_14SM90_TMA_STOREES25_S27_S27_EEEvvEEEEvNT_6ParamsE) ;  /* 0xffffff8002187950 */ /* 0x000fea0003c3ffff */
        .weak           $__internal_2_$__cuda_sm10x_tcgen05_guardrail_trap_unallocated_columns_being_dealloced
        .type           $__internal_2_$__cuda_sm10x_tcgen05_guardrail_trap_unallocated_columns_being_dealloced,@function
        .size           $__internal_2_$__cuda_sm10x_tcgen05_guardrail_trap_unallocated_columns_being_dealloced,(.L_x_154 - $__internal_2_$__cuda_sm10x_tcgen05_guardrail_trap_unallocated_columns_being_dealloced)
$__internal_2_$__cuda_sm10x_tcgen05_guardrail_trap_unallocated_columns_being_dealloced:
[----:B------:R-:W-:Y:S05]  /*7fa0*/  BPT.TRAP 0x1 ;  /* 0x000000040000795c */ /* 0x000fea0000300000 */
[----:B------:R-:W-:-:S04]  /*7fb0*/  HFMA2 R3, -RZ, RZ, 0, 0 ;  /* 0x00000000ff037431 */ /* 0x000fc800000001ff */
[----:B------:R-:W-:Y:S05]  /*7fc0*/  RET.REL.NODEC R2 `(_ZN7cutlass13device_kernelINS_4gemm6kernel13GemmUniversalIN4cute5tupleIJiiiiEEENS1_10collective13CollectiveMmaINS1_35MainloopSm100TmaUmmaWarpSpecializedILi8ELi2ELi4ENS5_IJNS4_1CILi1EEESB_SB_EEEEENS5_IJNSA_ILi64EEENSA_ILi128EEESF_EEENS_12float_e5m2_tENS5_IJSB_llEEESH_SI_NS4_8TiledMMAINS4_8MMA_AtomIJNS4_10MMA_TraitsINS4_19SM100_MMA_F8F6F4_SSEJSH_SH_fSE_SF_NS4_17integral_constantINS4_4UMMA5MajorELSP_1EEESQ_NSN_INSO_7ScaleInELSR_0EEESS_EEEEEENS4_6LayoutISC_NS5_IJNSA_ILi0EEESW_SW_EEEEENS5_IJNS4_10UnderscoreESZ_SZ_EEEEENS4_13SM90_TMA_LOADENS4_14ComposedLayoutINS4_7SwizzleILi2ELi4ELi3EEENS4_18smem_ptr_flag_bitsILi8EEENSV_INS5_IJSE_NSA_ILi8EEEEEENS5_IJSB_SE_EEEEEEEvNS4_8identityES12_NS13_INS14_ILi3ELi4ELi3EEES17_NSV_INS5_IJSF_S18_EEENS5_IJSB_SF_EEEEEEEvS1D_EENS_8epilogue10collective18CollectiveEpilogueINS1K_23Sm100TmaWarpSpecializedILi2ELi2ELi32ELb0ELb0EEEJSG_NS5_IJNSV_ISE_SB_EES1P_EEESH_NS5_IJlSB_lEEESH_S1R_NS1K_6fusion15FusionCallbacksIS1O_NS1S_17LinearCombinationISH_fSH_fLNS_15FloatRoundStyleE2EEESG_S1Q_JEEENS4_5SM1004TMEM4LOAD26SM100_TMEM_LOAD_16dp32b32xES12_NS13_IS15_S17_NSV_INS5_IJS18_SE_EEENS5_IJSE_SB_EEEEEEENS4_39AutoVectorizingCopyWithAssumedAlignmentILi128EEENS4_14SM90_TMA_STOREES25_S27_S27_EEEvvEEEEvNT_6ParamsE) ;  /* 0xffffff80020c7950 */ /* 0x000fea0003c3ffff */
.L_x_153:
[----:B------:R-:W-:-:S00]  /*7fd0*/  BRA `(.L_x_153) ;  /* 0xfffffffc00fc7947 */ /* 0x000fc0000383ffff */
[----:B------:R-:W-:-:S00]  /*7fe0*/  NOP ;  /* 0x0000000000007918 */ /* 0x000fc00000000000 */
        /* <DEDUP_REMOVED lines=9> */
.L_x_154:


//--------------------- .nv.global.init           --------------------------
	.section	.nv.global.init,"aw",@progbits
.nv.global.init:
	.type		$str$27,@object
	.size		$str$27,($str$28 - $str$27)
$str$27:
        /*0000*/ 	.byte	0x28, 0x61, 0x64, 0x64, 0x72, 0x65, 0x73, 0x73, 0x20, 0x26, 0x20, 0x6d, 0x61, 0x73, 0x6b, 0x29
        /*0010*/ 	.byte	0x20, 0x3d, 0x3d, 0x20, 0x30, 0x00
	.type		$str$28,@object
	.size		$str$28,($str$26 - $str$28)
$str$28:
        /*0016*/ 	.byte	0x2f, 0x74, 0x6d, 0x70, 0x2f, 0x63, 0x75, 0x74, 0x6c, 0x61, 0x73, 0x73, 0x5f, 0x73, 0x77, 0x65
        /*0026*/ 	.byte	0x65, 0x70, 0x5f, 0x73, 0x72, 0x63, 0x2f, 0x69, 0x6e, 0x63, 0x6c, 0x75, 0x64, 0x65, 0x2f, 0x63
        /*0036*/ 	.byte	0x75, 0x74, 0x65, 0x2f, 0x70, 0x6f, 0x69, 0x6e, 0x74, 0x65, 0x72, 0x5f, 0x66, 0x6c, 0x61, 0x67
        /*0046*/ 	.byte	0x67, 0x65, 0x64, 0x2e, 0x68, 0x70, 0x70, 0x00
	.type		$str$26,@object
	.size		$str$26,($str$25 - $str$26)
$str$26:
        /*004e*/ 	.byte	0x2f, 0x74, 0x6d, 0x70, 0x2f, 0x63, 0x75, 0x74, 0x6c, 0x61, 0x73, 0x73, 0x5f, 0x73, 0x77, 0x65
        /*005e*/ 	.byte	0x65, 0x70, 0x5f, 0x73, 0x72, 0x63, 0x2f, 0x69, 0x6e, 0x63, 0x6c, 0x75, 0x64, 0x65, 0x2f, 0x63
        /*006e*/ 	.byte	0x75, 0x74, 0x65, 0x2f, 0x61, 0x74, 0x6f, 0x6d, 0x2f, 0x63, 0x6f, 0x70, 0x79, 0x5f, 0x74, 0x72
        /*007e*/ 	.byte	0x61, 0x69, 0x74, 0x73, 0x5f, 0x73, 0x6d, 0x31, 0x30, 0x30, 0x2e, 0x68, 0x70, 0x70, 0x00
	.type		$str$25,@object
	.size		$str$25,(__unnamed_1 - $str$25)
$str$25:
        /*008d*/ 	.byte	0x28, 0x28, 0x75, 0x69, 0x6e, 0x74, 0x33, 0x32, 0x5f, 0x74, 0x28, 0x74, 0x68, 0x72, 0x65, 0x61
        /*009d*/ 	.byte	0x64, 0x49, 0x64, 0x78, 0x2e, 0x78, 0x29, 0x20, 0x2f, 0x20, 0x33, 0x32, 0x29, 0x20, 0x25, 0x20
        /*00ad*/ 	.byte	0x34, 0x29, 0x20, 0x3d, 0x3d, 0x20, 0x28, 0x28, 0x28, 0x74, 0x6d, 0x65, 0x6d, 0x5f, 0x61, 0x64
        /*00bd*/ 	.byte	0x64, 0x72, 0x20, 0x3e, 0x3e, 0x20, 0x31, 0x36, 0x29, 0x20, 0x2f, 0x20, 0x33, 0x32, 0x29, 0x20
        /*00cd*/ 	.byte	0x25, 0x20, 0x34, 0x29, 0x00
	.type		__unnamed_1,@object
	.size		__unnamed_1,(__unnamed_2 - __unnamed_1)
__unnamed_1:
        /*00d2*/ 	.byte	0x61, 0x75, 0x74, 0x6f, 0x20, 0x63, 0x75, 0x74, 0x65, 0x3a, 0x3a, 0x61, 0x73, 0x5f, 0x70, 0x6f
        /* <DEDUP_REMOVED lines=24> */
        /*0262*/ 	.byte	0x3c, 0x34, 0x30, 0x39, 0x36, 0x3e, 0x3e, 0x3e, 0x3e, 0x5d, 0x00
	.type		__unnamed_2,@object
	.size		__unnamed_2,(.L_2 - __unnamed_2)
__unnamed_2:
        /* <DEDUP_REMOVED lines=40> */
        /*04ed*/ 	.byte	0x74, 0x65, 0x3a, 0x3a, 0x43, 0x3c, 0x30, 0x3e, 0x3e, 0x3e, 0x3e, 0x5d, 0x00
.L_2:


//--------------------- .nv.shared._ZN7cutlass13device_kernelINS_4gemm6kernel13GemmUniversalIN4cute5tupleIJiiiiEEENS1_10collective13CollectiveMmaINS1_35MainloopSm100TmaUmmaWarpSpecializedILi8ELi2ELi4ENS5_IJNS4_1CILi1EEESB_SB_EEEEENS5_IJNSA_ILi64EEENSA_ILi128EEESF_EEENS_12float_e5m2_tENS5_IJSB_llEEESH_SI_NS4_8TiledMMAINS4_8MMA_AtomIJNS4_10MMA_TraitsINS4_19SM100_MMA_F8F6F4_SSEJSH_SH_fSE_SF_NS4_17integral_constantINS4_4UMMA5MajorELSP_1EEESQ_NSN_INSO_7ScaleInELSR_0EEESS_EEEEEENS4_6LayoutISC_NS5_IJNSA_ILi0EEESW_SW_EEEEENS5_IJNS4_10UnderscoreESZ_SZ_EEEEENS4_13SM90_TMA_LOADENS4_14ComposedLayoutINS4_7SwizzleILi2ELi4ELi3EEENS4_18smem_ptr_flag_bitsILi8EEENSV_INS5_IJSE_NSA_ILi8EEEEEENS5_IJSB_SE_EEEEEEEvNS4_8identityES12_NS13_INS14_ILi3ELi4ELi3EEES17_NSV_INS5_IJSF_S18_EEENS5_IJSB_SF_EEEEEEEvS1D_EENS_8epilogue10collective18CollectiveEpilogueINS1K_23Sm100TmaWarpSpecializedILi2ELi2ELi32ELb0ELb0EEEJSG_NS5_IJNSV_ISE_SB_EES1P_EEESH_NS5_IJlSB_lEEESH_S1R_NS1K_6fusion15FusionCallbacksIS1O_NS1S_17LinearCombinationISH_fSH_fLNS_15FloatRoundStyleE2EEESG_S1Q_JEEENS4_5SM1004TMEM4LOAD26SM100_TMEM_LOAD_16dp32b32xES12_NS13_IS15_S17_NSV_INS5_IJS18_SE_EEENS5_IJSE_SB_EEEEEEENS4_39AutoVectorizingCopyWithAssumedAlignmentILi128EEENS4_14SM90_TMA_STOREES25_S27_S27_EEEvvEEEEvNT_6ParamsE --------------------------
	.section	.nv.shared._ZN7cutlass13device_kernelINS_4gemm6kernel13GemmUniversalIN4cute5tupleIJiiiiEEENS1_10collective13CollectiveMmaINS1_35MainloopSm100TmaUmmaWarpSpecializedILi8ELi2ELi4ENS5_IJNS4_1CILi1EEESB_SB_EEEEENS5_IJNSA_ILi64EEENSA_ILi128EEESF_EEENS_12float_e5m2_tENS5_IJSB_llEEESH_SI_NS4_8TiledMMAINS4_8MMA_AtomIJNS4_10MMA_TraitsINS4_19SM100_MMA_F8F6F4_SSEJSH_SH_fSE_SF_NS4_17integral_constantINS4_4UMMA5MajorELSP_1EEESQ_NSN_INSO_7ScaleInELSR_0EEESS_EEEEEENS4_6LayoutISC_NS5_IJNSA_ILi0EEESW_SW_EEEEENS5_IJNS4_10UnderscoreESZ_SZ_EEEEENS4_13SM90_TMA_LOADENS4_14ComposedLayoutINS4_7SwizzleILi2ELi4ELi3EEENS4_18smem_ptr_flag_bitsILi8EEENSV_INS5_IJSE_NSA_ILi8EEEEEENS5_IJSB_SE_EEEEEEEvNS4_8identityES12_NS13_INS14_ILi3ELi4ELi3EEES17_NSV_INS5_IJSF_S18_EEENS5_IJSB_SF_EEEEEEEvS1D_EENS_8epilogue10collective18CollectiveEpilogueINS1K_23Sm100TmaWarpSpecializedILi2ELi2ELi32ELb0ELb0EEEJSG_NS5_IJNSV_ISE_SB_EES1P_EEESH_NS5_IJlSB_lEEESH_S1R_NS1K_6fusion15FusionCallbacksIS1O_NS1S_17LinearCombinationISH_fSH_fLNS_15FloatRoundStyleE2EEESG_S1Q_JEEENS4_5SM1004TMEM4LOAD26SM100_TMEM_LOAD_16dp32b32xES12_NS13_IS15_S17_NSV_INS5_IJS18_SE_EEENS5_IJSE_SB_EEEEEEENS4_39AutoVectorizingCopyWithAssumedAlignmentILi128EEENS4_14SM90_TMA_STOREES25_S27_S27_EEEvvEEEEvNT_6ParamsE,"aw",@nobits
	.sectionflags	@""
	.align	16
	.zero		1024


//--------------------- .nv.shared.reserved.0     --------------------------
	.section	.nv.shared.reserved.0,"aw",@nobits
	.weak		__nv_reservedSMEM_offset_0_alias
	.size		__nv_reservedSMEM_offset_0_alias, 0, 64
	.other		__nv_reservedSMEM_offset_0_alias,@"STO_CUDA_RESERVED_SHARED STV_DEFAULT"
__nv_reservedSMEM_offset_0_alias:
	.zero		0
.nv.shared.reserved.0:
	.zero		64
	.weak		__nv_reservedSMEM_tcgen05_partition
	.type		__nv_reservedSMEM_tcgen05_partition,@object
	.size		__nv_reservedSMEM_tcgen05_partition,(.L_0 - __nv_reservedSMEM_tcgen05_partition)
__nv_reservedSMEM_tcgen05_partition:
	.zero		32
.L_0:


//--------------------- .nv.global                --------------------------
	.section	.nv.global,"aw",@nobits
.nv.global:
	.type		_ZN40_INTERNAL_b8d89780_4_k_cu_eb892da0_311674cute1_E,@object
	.size		_ZN40_INTERNAL_b8d89780_4_k_cu_eb892da0_311674cute1_E,(_ZN40_INTERNAL_b8d89780_4_k_cu_eb892da0_311674cuda3std3__45__cpo6cbeginE - _ZN40_INTERNAL_b8d89780_4_k_cu_eb892da0_311674cute1_E)
_ZN40_INTERNAL_b8d89780_4_k_cu_eb892da0_311674cute1_E:
	.zero		1
	.type		_ZN40_INTERNAL_b8d89780_4_k_cu_eb892da0_311674cuda3std3__45__cpo6cbeginE,@object
	.size		_ZN40_INTERNAL_b8d89780_4_k_cu_eb892da0_311674cuda3std3__45__cpo6cbeginE,(_ZN40_INTERNAL_b8d89780_4_k_cu_eb892da0_311674cuda3std3__48in_placeE - _ZN40_INTERNAL_b8d89780_4_k_cu_eb892da0_311674cuda3std3__45__cpo6cbeginE)
_ZN40_INTERNAL_b8d89780_4_k_cu_eb892da0_311674cuda3std3__45__cpo6cbeginE:
	.zero		1
	.type		_ZN40_INTERNAL_b8d89780_4_k_cu_eb892da0_311674cuda3std3__48in_placeE,@object
	.size		_ZN40_INTERNAL_b8d89780_4_k_cu_eb892da0_311674cuda3std3__48in_placeE,(_ZN40_INTERNAL_b8d89780_4_k_cu_eb892da0_311674cuda3std6ranges3__45__cpo9iter_moveE - _ZN40_INTERNAL_b8d89780_4_k_cu_eb892da0_311674cuda3std3__48in_placeE)
_ZN40_INTERNAL_b8d89780_4_k_cu_eb892da0_311674cuda3std3__48in_placeE:
	.zero		1
	.type		_ZN40_INTERNAL_b8d89780_4_k_cu_eb892da0_311674cuda3std6ranges3__45__cpo9iter_moveE,@object
	.size		_ZN40_INTERNAL_b8d89780_4_k_cu_eb892da0_311674cuda3std6ranges3__45__cpo9iter_moveE,(_ZN40_INTERNAL_b8d89780_4_k_cu_eb892da0_311674cuda3std3__45__cpo5beginE - _ZN40_INTERNAL_b8d89780_4_k_cu_eb892da0_311674cuda3std6ranges3__45__cpo9iter_moveE)
_ZN40_INTERNAL_b8d89780_4_k_cu_eb892da0_311674cuda3std6ranges3__45__cpo9iter_moveE:
	.zero		1
	.type		_ZN40_INTERNAL_b8d89780_4_k_cu_eb892da0_311674cuda3std3__45__cpo5beginE,@object
	.size		_ZN40_INTERNAL_b8d89780_4_k_cu_eb892da0_311674cuda3std3__45__cpo5beginE,(_ZN40_INTERNAL_b8d89780_4_k_cu_eb892da0_311674cuda3std3__442_GLOBAL__N__b8d89780_4_k_cu_eb892da0_311676ignoreE - _ZN40_INTERNAL_b8d89780_4_k_cu_eb892da0_311674cuda3std3__45__cpo5beginE)
_ZN40_INTERNAL_b8d89780_4_k_cu_eb892da0_311674cuda3std3__45__cpo5beginE:
	.zero		1
	.type		_ZN40_INTERNAL_b8d89780_4_k_cu_eb892da0_311674cuda3std3__442_GLOBAL__N__b8d89780_4_k_cu_eb892da0_311676ignoreE,@object
	.size		_ZN40_INTERNAL_b8d89780_4_k_cu_eb892da0_311674cuda3std3__442_GLOBAL__N__b8d89780_4_k_cu_eb892da0_311676ignoreE,(_ZN40_INTERNAL_b8d89780_4_k_cu_eb892da0_311674cute7productE - _ZN40_INTERNAL_b8d89780_4_k_cu_eb892da0_311674cuda3std3__442_GLOBAL__N__b8d89780_4_k_cu_eb892da0_311676ignoreE)
_ZN40_INTERNAL_b8d89780_4_k_cu_eb892da0_311674cuda3std3__442_GLOBAL__N__b8d89780_4_k_cu_eb892da0_311676ignoreE:
	.zero		1
	.type		_ZN40_INTERNAL_b8d89780_4_k_cu_eb892da0_311674cute7productE,@object
	.size		_ZN40_INTERNAL_b8d89780_4_k_cu_eb892da0_311674cute7productE,(_ZN40_INTERNAL_b8d89780_4_k_cu_eb892da0_311674cuda3std3__45__cpo3endE - _ZN40_INTERNAL_b8d89780_4_k_cu_eb892da0_311674cute7productE)
_ZN40_INTERNAL_b8d89780_4_k_cu_eb892da0_311674cute7productE:
	.zero		1
	.type		_ZN40_INTERNAL_b8d89780_4_k_cu_eb892da0_311674cuda3std3__45__cpo3endE,@object
	.size		_ZN40_INTERNAL_b8d89780_4_k_cu_eb892da0_311674cuda3std3__45__cpo3endE,(_ZN40_INTERNAL_b8d89780_4_k_cu_eb892da0_311674cuda3std3__419piecewise_constructE - _ZN40_INTERNAL_b8d89780_4_k_cu_eb892da0_311674cuda3std3__45__cpo3endE)
_ZN40_INTERNAL_b8d89780_4_k_cu_eb892da0_311674cuda3std3__45__cpo3endE:
	.zero		1
	.type		_ZN40_INTERNAL_b8d89780_4_k_cu_eb892da0_311674cuda3std3__419piecewise_constructE,@object
	.size		_ZN40_INTERNAL_b8d89780_4_k_cu_eb892da0_311674cuda3std3__419piecewise_constructE,(_ZN40_INTERNAL_b8d89780_4_k_cu_eb892da0_311674cuda3std3__45__cpo4cendE - _ZN40_INTERNAL_b8d89780_4_k_cu_eb892da0_311674cuda3std3__419piecewise_constructE)
_ZN40_INTERNAL_b8d89780_4_k_cu_eb892da0_311674cuda3std3__419piecewise_constructE:
	.zero		1
	.type		_ZN40_INTERNAL_b8d89780_4_k_cu_eb892da0_311674cuda3std3__45__cpo4cendE,@object
	.size		_ZN40_INTERNAL_b8d89780_4_k_cu_eb892da0_311674cuda3std3__45__cpo4cendE,(_ZN40_INTERNAL_b8d89780_4_k_cu_eb892da0_311674cuda3std6ranges3__45__cpo4swapE - _ZN40_INTERNAL_b8d89780_4_k_cu_eb892da0_311674cuda3std3__45__cpo4cendE)
_ZN40_INTERNAL_b8d89780_4_k_cu_eb892da0_311674cuda3std3__45__cpo4cendE:
	.zero		1
	.type		_ZN40_INTERNAL_b8d89780_4_k_cu_eb892da0_311674cuda3std6ranges3__45__cpo4swapE,@object
	.size		_ZN40_INTERNAL_b8d89780_4_k_cu_eb892da0_311674cuda3std6ranges3__45__cpo4swapE,(.L_10 - _ZN40_INTERNAL_b8d89780_4_k_cu_eb892da0_311674cuda3std6ranges3__45__cpo4swapE)
_ZN40_INTERNAL_b8d89780_4_k_cu_eb892da0_311674cuda3std6ranges3__45__cpo4swapE:
	.zero		1
.L_10:


//--------------------- .nv.constant0._ZN7cutlass13device_kernelINS_4gemm6kernel13GemmUniversalIN4cute5tupleIJiiiiEEENS1_10collective13CollectiveMmaINS1_35MainloopSm100TmaUmmaWarpSpecializedILi8ELi2ELi4ENS5_IJNS4_1CILi1EEESB_SB_EEEEENS5_IJNSA_ILi64EEENSA_ILi128EEESF_EEENS_12float_e5m2_tENS5_IJSB_llEEESH_SI_NS4_8TiledMMAINS4_8MMA_AtomIJNS4_10MMA_TraitsINS4_19SM100_MMA_F8F6F4_SSEJSH_SH_fSE_SF_NS4_17integral_constantINS4_4UMMA5MajorELSP_1EEESQ_NSN_INSO_7ScaleInELSR_0EEESS_EEEEEENS4_6LayoutISC_NS5_IJNSA_ILi0EEESW_SW_EEEEENS5_IJNS4_10UnderscoreESZ_SZ_EEEEENS4_13SM90_TMA_LOADENS4_14ComposedLayoutINS4_7SwizzleILi2ELi4ELi3EEENS4_18smem_ptr_flag_bitsILi8EEENSV_INS5_IJSE_NSA_ILi8EEEEEENS5_IJSB_SE_EEEEEEEvNS4_8identityES12_NS13_INS14_ILi3ELi4ELi3EEES17_NSV_INS5_IJSF_S18_EEENS5_IJSB_SF_EEEEEEEvS1D_EENS_8epilogue10collective18CollectiveEpilogueINS1K_23Sm100TmaWarpSpecializedILi2ELi2ELi32ELb0ELb0EEEJSG_NS5_IJNSV_ISE_SB_EES1P_EEESH_NS5_IJlSB_lEEESH_S1R_NS1K_6fusion15FusionCallbacksIS1O_NS1S_17LinearCombinationISH_fSH_fLNS_15FloatRoundStyleE2EEESG_S1Q_JEEENS4_5SM1004TMEM4LOAD26SM100_TMEM_LOAD_16dp32b32xES12_NS13_IS15_S17_NSV_INS5_IJS18_SE_EEENS5_IJSE_SB_EEEEEEENS4_39AutoVectorizingCopyWithAssumedAlignmentILi128EEENS4_14SM90_TMA_STOREES25_S27_S27_EEEvvEEEEvNT_6ParamsE --------------------------
	.section	.nv.constant0._ZN7cutlass13device_kernelINS_4gemm6kernel13GemmUniversalIN4cute5tupleIJiiiiEEENS1_10collective13CollectiveMmaINS1_35MainloopSm100TmaUmmaWarpSpecializedILi8ELi2ELi4ENS5_IJNS4_1CILi1EEESB_SB_EEEEENS5_IJNSA_ILi64EEENSA_ILi128EEESF_EEENS_12float_e5m2_tENS5_IJSB_llEEESH_SI_NS4_8TiledMMAINS4_8MMA_AtomIJNS4_10MMA_TraitsINS4_19SM100_MMA_F8F6F4_SSEJSH_SH_fSE_SF_NS4_17integral_constantINS4_4UMMA5MajorELSP_1EEESQ_NSN_INSO_7ScaleInELSR_0EEESS_EEEEEENS4_6LayoutISC_NS5_IJNSA_ILi0EEESW_SW_EEEEENS5_IJNS4_10UnderscoreESZ_SZ_EEEEENS4_13SM90_TMA_LOADENS4_14ComposedLayoutINS4_7SwizzleILi2ELi4ELi3EEENS4_18smem_ptr_flag_bitsILi8EEENSV_INS5_IJSE_NSA_ILi8EEEEEENS5_IJSB_SE_EEEEEEEvNS4_8identityES12_NS13_INS14_ILi3ELi4ELi3EEES17_NSV_INS5_IJSF_S18_EEENS5_IJSB_SF_EEEEEEEvS1D_EENS_8epilogue10collective18CollectiveEpilogueINS1K_23Sm100TmaWarpSpecializedILi2ELi2ELi32ELb0ELb0EEEJSG_NS5_IJNSV_ISE_SB_EES1P_EEESH_NS5_IJlSB_lEEESH_S1R_NS1K_6fusion15FusionCallbacksIS1O_NS1S_17LinearCombinationISH_fSH_fLNS_15FloatRoundStyleE2EEESG_S1Q_JEEENS4_5SM1004TMEM4LOAD26SM100_TMEM_LOAD_16dp32b32xES12_NS13_IS15_S17_NSV_INS5_IJS18_SE_EEENS5_IJSE_SB_EEEEEEENS4_39AutoVectorizingCopyWithAssumedAlignmentILi128EEENS4_14SM90_TMA_STOREES25_S27_S27_EEEvvEEEEvNT_6ParamsE,"a",@progbits
	.sectionflags	@""
	.align	4
.nv.constant0._ZN7cutlass13device_kernelINS_4gemm6kernel13GemmUniversalIN4cute5tupleIJiiiiEEENS1_10collective13CollectiveMmaINS1_35MainloopSm100TmaUmmaWarpSpecializedILi8ELi2ELi4ENS5_IJNS4_1CILi1EEESB_SB_EEEEENS5_IJNSA_ILi64EEENSA_ILi128EEESF_EEENS_12float_e5m2_tENS5_IJSB_llEEESH_SI_NS4_8TiledMMAINS4_8MMA_AtomIJNS4_10MMA_TraitsINS4_19SM100_MMA_F8F6F4_SSEJSH_SH_fSE_SF_NS4_17integral_constantINS4_4UMMA5MajorELSP_1EEESQ_NSN_INSO_7ScaleInELSR_0EEESS_EEEEEENS4_6LayoutISC_NS5_IJNSA_ILi0EEESW_SW_EEEEENS5_IJNS4_10UnderscoreESZ_SZ_EEEEENS4_13SM90_TMA_LOADENS4_14ComposedLayoutINS4_7SwizzleILi2ELi4ELi3EEENS4_18smem_ptr_flag_bitsILi8EEENSV_INS5_IJSE_NSA_ILi8EEEEEENS5_IJSB_SE_EEEEEEEvNS4_8identityES12_NS13_INS14_ILi3ELi4ELi3EEES17_NSV_INS5_IJSF_S18_EEENS5_IJSB_SF_EEEEEEEvS1D_EENS_8epilogue10collective18CollectiveEpilogueINS1K_23Sm100TmaWarpSpecializedILi2ELi2ELi32ELb0ELb0EEEJSG_NS5_IJNSV_ISE_SB_EES1P_EEESH_NS5_IJlSB_lEEESH_S1R_NS1K_6fusion15FusionCallbacksIS1O_NS1S_17LinearCombinationISH_fSH_fLNS_15FloatRoundStyleE2EEESG_S1Q_JEEENS4_5SM1004TMEM4LOAD26SM100_TMEM_LOAD_16dp32b32xES12_NS13_IS15_S17_NSV_INS5_IJS18_SE_EEENS5_IJSE_SB_EEEEEEENS4_39AutoVectorizingCopyWithAssumedAlignmentILi128EEENS4_14SM90_TMA_STOREES25_S27_S27_EEEvvEEEEvNT_6ParamsE:
	.zero		2944


//--------------------- SYMBOLS --------------------------

	.type		.nv.reservedSmem.offset0,@object
	.size		.nv.reservedSmem.offset0,0x4
	.type		.nv.reservedSmem.cap,@object
	.size		.nv.reservedSmem.cap,0x4
	.type		__assertfail,@function
